//
// Generated by NVIDIA NVVM Compiler
//
// Compiler Build ID: CL-36424714
// Cuda compilation tools, release 13.0, V13.0.88
// Based on NVVM 20.0.0
//

.version 9.0
.target sm_100
.address_size 64

	// .globl	_Z6renderPhii6float3S0_S0_f

.visible .entry _Z6renderPhii6float3S0_S0_f(
	.param .u64 .ptr .align 1 _Z6renderPhii6float3S0_S0_f_param_0,
	.param .u32 _Z6renderPhii6float3S0_S0_f_param_1,
	.param .u32 _Z6renderPhii6float3S0_S0_f_param_2,
	.param .align 4 .b8 _Z6renderPhii6float3S0_S0_f_param_3[12],
	.param .align 4 .b8 _Z6renderPhii6float3S0_S0_f_param_4[12],
	.param .align 4 .b8 _Z6renderPhii6float3S0_S0_f_param_5[12],
	.param .f32 _Z6renderPhii6float3S0_S0_f_param_6
)
{
	.reg .pred 	%p<6>;
	.reg .b16 	%rs<13>;
	.reg .b32 	%r<17>;
	.reg .b32 	%f<119>;
	.reg .b64 	%rd<5>;

	ld.param.u64 	%rd1, [_Z6renderPhii6float3S0_S0_f_param_0];
	ld.param.f32 	%f1, [_Z6renderPhii6float3S0_S0_f_param_3];
	ld.param.f32 	%f2, [_Z6renderPhii6float3S0_S0_f_param_3+4];
	ld.param.f32 	%f3, [_Z6renderPhii6float3S0_S0_f_param_3+8];
	ld.param.f32 	%f4, [_Z6renderPhii6float3S0_S0_f_param_4];
	ld.param.f32 	%f5, [_Z6renderPhii6float3S0_S0_f_param_4+4];
	ld.param.f32 	%f6, [_Z6renderPhii6float3S0_S0_f_param_4+8];
	ld.param.f32 	%f7, [_Z6renderPhii6float3S0_S0_f_param_5];
	ld.param.f32 	%f8, [_Z6renderPhii6float3S0_S0_f_param_5+4];
	ld.param.f32 	%f9, [_Z6renderPhii6float3S0_S0_f_param_5+8];
	ld.param.u32 	%r3, [_Z6renderPhii6float3S0_S0_f_param_1];
	ld.param.u32 	%r5, [_Z6renderPhii6float3S0_S0_f_param_2];
	ld.param.f32 	%f17, [_Z6renderPhii6float3S0_S0_f_param_6];
	mov.u32 	%r6, %ctaid.x;
	mov.u32 	%r7, %ntid.x;
	mov.u32 	%r8, %tid.x;
	mad.lo.s32 	%r1, %r6, %r7, %r8;
	mov.u32 	%r9, %ctaid.y;
	mov.u32 	%r10, %ntid.y;
	mov.u32 	%r11, %tid.y;
	mad.lo.s32 	%r12, %r9, %r10, %r11;
	setp.ge.s32 	%p1, %r1, %r3;
	setp.ge.s32 	%p2, %r12, %r5;
	or.pred  	%p3, %p1, %p2;
	@%p3 bra 	$L__BB0_5;
	cvt.rn.f32.s32 	%f18, %r3;
	cvt.rn.f32.u32 	%f19, %r5;
	div.rn.f32 	%f20, %f18, %f19;
	cvt.rn.f32.s32 	%f21, %r1;
	add.f32 	%f22, %f21, 0f3F000000;
	div.rn.f32 	%f23, %f22, %f18;
	fma.rn.f32 	%f24, %f23, 0f40000000, 0fBF800000;
	mul.f32 	%f25, %f20, %f24;
	cvt.rn.f32.u32 	%f26, %r12;
	add.f32 	%f27, %f26, 0f3F000000;
	div.rn.f32 	%f28, %f27, %f19;
	add.f32 	%f29, %f28, %f28;
	mov.f32 	%f30, 0f3F800000;
	sub.f32 	%f31, %f30, %f29;
	sub.f32 	%f32, %f7, %f4;
	sub.f32 	%f33, %f8, %f5;
	sub.f32 	%f34, %f9, %f6;
	mul.f32 	%f35, %f33, %f33;
	fma.rn.f32 	%f36, %f32, %f32, %f35;
	fma.rn.f32 	%f37, %f34, %f34, %f36;
	sqrt.rn.f32 	%f38, %f37;
	div.rn.f32 	%f39, %f32, %f38;
	div.rn.f32 	%f40, %f33, %f38;
	div.rn.f32 	%f41, %f34, %f38;
	mul.f32 	%f42, %f40, 0f00000000;
	sub.f32 	%f43, %f42, %f41;
	mul.f32 	%f44, %f41, 0f00000000;
	mul.f32 	%f45, %f39, 0f00000000;
	sub.f32 	%f46, %f44, %f45;
	sub.f32 	%f47, %f39, %f42;
	mul.f32 	%f48, %f46, %f46;
	fma.rn.f32 	%f49, %f43, %f43, %f48;
	fma.rn.f32 	%f50, %f47, %f47, %f49;
	sqrt.rn.f32 	%f51, %f50;
	div.rn.f32 	%f52, %f43, %f51;
	div.rn.f32 	%f53, %f46, %f51;
	div.rn.f32 	%f54, %f47, %f51;
	mul.f32 	%f55, %f41, %f53;
	mul.f32 	%f56, %f40, %f54;
	sub.f32 	%f57, %f55, %f56;
	mul.f32 	%f58, %f39, %f54;
	mul.f32 	%f59, %f41, %f52;
	sub.f32 	%f60, %f58, %f59;
	mul.f32 	%f61, %f40, %f52;
	mul.f32 	%f62, %f39, %f53;
	sub.f32 	%f63, %f61, %f62;
	fma.rn.f32 	%f64, %f25, %f52, %f39;
	fma.rn.f32 	%f65, %f25, %f53, %f40;
	fma.rn.f32 	%f66, %f25, %f54, %f41;
	fma.rn.f32 	%f67, %f31, %f57, %f64;
	fma.rn.f32 	%f68, %f31, %f60, %f65;
	fma.rn.f32 	%f69, %f31, %f63, %f66;
	mul.f32 	%f70, %f68, %f68;
	fma.rn.f32 	%f71, %f67, %f67, %f70;
	fma.rn.f32 	%f72, %f69, %f69, %f71;
	sqrt.rn.f32 	%f73, %f72;
	div.rn.f32 	%f10, %f67, %f73;
	div.rn.f32 	%f11, %f68, %f73;
	div.rn.f32 	%f12, %f69, %f73;
	sub.f32 	%f74, %f4, %f7;
	sub.f32 	%f75, %f5, %f8;
	sub.f32 	%f76, %f6, %f9;
	mul.f32 	%f77, %f11, %f11;
	fma.rn.f32 	%f78, %f10, %f10, %f77;
	fma.rn.f32 	%f13, %f12, %f12, %f78;
	mul.f32 	%f79, %f75, %f11;
	fma.rn.f32 	%f80, %f74, %f10, %f79;
	fma.rn.f32 	%f81, %f76, %f12, %f80;
	add.f32 	%f14, %f81, %f81;
	mul.f32 	%f82, %f75, %f75;
	fma.rn.f32 	%f83, %f74, %f74, %f82;
	fma.rn.f32 	%f84, %f76, %f76, %f83;
	mul.f32 	%f85, %f17, %f17;
	sub.f32 	%f86, %f84, %f85;
	mul.f32 	%f87, %f13, 0fC0800000;
	mul.f32 	%f88, %f86, %f87;
	fma.rn.f32 	%f15, %f14, %f14, %f88;
	setp.ltu.f32 	%p4, %f15, 0f00000000;
	mov.b16 	%rs12, 50;
	mov.b16 	%rs10, 30;
	mov.u16 	%rs11, %rs10;
	@%p4 bra 	$L__BB0_4;
	neg.f32 	%f89, %f14;
	sqrt.rn.f32 	%f90, %f15;
	sub.f32 	%f91, %f89, %f90;
	add.f32 	%f92, %f13, %f13;
	div.rn.f32 	%f16, %f91, %f92;
	setp.leu.f32 	%p5, %f16, 0f00000000;
	@%p5 bra 	$L__BB0_4;
	fma.rn.f32 	%f93, %f10, %f16, %f4;
	fma.rn.f32 	%f94, %f11, %f16, %f5;
	fma.rn.f32 	%f95, %f12, %f16, %f6;
	sub.f32 	%f96, %f93, %f7;
	sub.f32 	%f97, %f94, %f8;
	sub.f32 	%f98, %f95, %f9;
	mul.f32 	%f99, %f97, %f97;
	fma.rn.f32 	%f100, %f96, %f96, %f99;
	fma.rn.f32 	%f101, %f98, %f98, %f100;
	sqrt.rn.f32 	%f102, %f101;
	div.rn.f32 	%f103, %f96, %f102;
	div.rn.f32 	%f104, %f97, %f102;
	div.rn.f32 	%f105, %f98, %f102;
	mul.f32 	%f106, %f2, %f2;
	fma.rn.f32 	%f107, %f1, %f1, %f106;
	fma.rn.f32 	%f108, %f3, %f3, %f107;
	sqrt.rn.f32 	%f109, %f108;
	div.rn.f32 	%f110, %f1, %f109;
	div.rn.f32 	%f111, %f2, %f109;
	div.rn.f32 	%f112, %f3, %f109;
	mul.f32 	%f113, %f104, %f111;
	fma.rn.f32 	%f114, %f103, %f110, %f113;
	fma.rn.f32 	%f115, %f105, %f112, %f114;
	max.f32 	%f116, %f115, 0f3DCCCCCD;
	mul.f32 	%f117, %f116, 0f437F0000;
	cvt.rzi.u32.f32 	%r13, %f117;
	cvt.u16.u32 	%rs10, %r13;
	mul.f32 	%f118, %f116, 0f42480000;
	cvt.rzi.u32.f32 	%r14, %f118;
	cvt.u16.u32 	%rs11, %r14;
	mov.u16 	%rs12, %rs11;
$L__BB0_4:
	mad.lo.s32 	%r15, %r3, %r12, %r1;
	mul.lo.s32 	%r16, %r15, 3;
	cvt.s64.s32 	%rd2, %r16;
	cvta.to.global.u64 	%rd3, %rd1;
	add.s64 	%rd4, %rd3, %rd2;
	st.global.u8 	[%rd4], %rs10;
	st.global.u8 	[%rd4+1], %rs11;
	st.global.u8 	[%rd4+2], %rs12;
$L__BB0_5:
	ret;

}


// ===== COMPILED SASS (sm_100) =====

	.target	sm_100

	.elftype	@"ET_EXEC"


//--------------------- .note.nv.tkinfo           --------------------------
	.section	.note.nv.tkinfo,"",@"SHT_NOTE"
	.sectionflags	@"SHF_NOTE_NV_TKINFO"
	.tkinfo
        /*0018*/ 	.word	0x00000002
        /*0030*/ 	.string	""
        /*0030*/ 	.string	"ptxas"
        /*0030*/ 	.string	"Cuda compilation tools, release 13.0, V13.0.88"
        /*0030*/ 	.string	"Build cuda_13.0.r13.0/compiler.36424714_0"
        /*0030*/ 	.string	"-arch sm_100 -m 64 "



//--------------------- .note.nv.cuinfo           --------------------------
	.section	.note.nv.cuinfo,"",@"SHT_NOTE"
	.sectionflags	@"SHF_NOTE_NV_CUINFO"
        /*0018*/ 	.short	0x0002
        /*001a*/ 	.short	0x0064
        /*001c*/ 	.short	0x0082
	.zero		2


//--------------------- .nv.info                  --------------------------
	.section	.nv.info,"",@"SHT_CUDA_INFO"
	.align	4


	//----- nvinfo : EIATTR_REGCOUNT
	.align		4
        /*0000*/ 	.byte	0x04, 0x2f
        /*0002*/ 	.short	(.L_1 - .L_0)
	.align		4
.L_0:
        /*0004*/ 	.word	index@(_Z6renderPhii6float3S0_S0_f)
        /*0008*/ 	.word	0x0000001a


	//----- nvinfo : EIATTR_FRAME_SIZE
	.align		4
.L_1:
        /*000c*/ 	.byte	0x04, 0x11
        /*000e*/ 	.short	(.L_3 - .L_2)
	.align		4
.L_2:
        /*0010*/ 	.word	index@($__internal_1_$__cuda_sm3x_div_rn_noftz_f32_slowpath)
        /*0014*/ 	.word	0x00000000


	//----- nvinfo : EIATTR_FRAME_SIZE
	.align		4
.L_3:
        /*0018*/ 	.byte	0x04, 0x11
        /*001a*/ 	.short	(.L_5 - .L_4)
	.align		4
.L_4:
        /*001c*/ 	.word	index@($__internal_0_$__cuda_sm20_sqrt_rn_f32_slowpath)
        /*0020*/ 	.word	0x00000000


	//----- nvinfo : EIATTR_FRAME_SIZE
	.align		4
.L_5:
        /*0024*/ 	.byte	0x04, 0x11
        /*0026*/ 	.short	(.L_7 - .L_6)
	.align		4
.L_6:
        /*0028*/ 	.word	index@(_Z6renderPhii6float3S0_S0_f)
        /*002c*/ 	.word	0x00000000


	//----- nvinfo : EIATTR_MIN_STACK_SIZE
	.align		4
.L_7:
        /*0030*/ 	.byte	0x04, 0x12
        /*0032*/ 	.short	(.L_9 - .L_8)
	.align		4
.L_8:
        /*0034*/ 	.word	index@(_Z6renderPhii6float3S0_S0_f)
        /*0038*/ 	.word	0x00000000
.L_9:


//--------------------- .nv.compat                --------------------------
	.section	.nv.compat,"",@"SHT_CUDA_COMPAT_INFO"
	.align	4
        /*0000*/ 	.byte	0x02, 0x09, 0x00, 0x00, 0x02, 0x02, 0x01, 0x00, 0x02, 0x05, 0x05, 0x00, 0x03, 0x07, 0x01, 0x01
        /*0010*/ 	.byte	0x02, 0x03, 0x00, 0x00, 0x02, 0x06, 0x01, 0x00, 0x04, 0x0b, 0x08, 0x00, 0x01, 0x00, 0x00, 0x00
        /*0020*/ 	.byte	0x00, 0x00, 0x00, 0x00


//--------------------- .nv.info._Z6renderPhii6float3S0_S0_f --------------------------
	.section	.nv.info._Z6renderPhii6float3S0_S0_f,"",@"SHT_CUDA_INFO"
	.sectionflags	@""
	.align	4


	//----- nvinfo : EIATTR_CUDA_API_VERSION
	.align		4
        /*0000*/ 	.byte	0x04, 0x37
        /*0002*/ 	.short	(.L_11 - .L_10)
.L_10:
        /*0004*/ 	.word	0x00000082


	//----- nvinfo : EIATTR_KPARAM_INFO
	.align		4
.L_11:
        /*0008*/ 	.byte	0x04, 0x17
        /*000a*/ 	.short	(.L_13 - .L_12)
.L_12:
        /*000c*/ 	.word	0x00000000
        /*0010*/ 	.short	0x0006
        /*0012*/ 	.short	0x0034
        /*0014*/ 	.byte	0x00, 0xf0, 0x11, 0x00


	//----- nvinfo : EIATTR_KPARAM_INFO
	.align		4
.L_13:
        /*0018*/ 	.byte	0x04, 0x17
        /*001a*/ 	.short	(.L_15 - .L_14)
.L_14:
        /*001c*/ 	.word	0x00000000
        /*0020*/ 	.short	0x0005
        /*0022*/ 	.short	0x0028
        /*0024*/ 	.byte	0x00, 0xf0, 0x31, 0x00


	//----- nvinfo : EIATTR_KPARAM_INFO
	.align		4
.L_15:
        /*0028*/ 	.byte	0x04, 0x17
        /*002a*/ 	.short	(.L_17 - .L_16)
.L_16:
        /*002c*/ 	.word	0x00000000
        /*0030*/ 	.short	0x0004
        /*0032*/ 	.short	0x001c
        /*0034*/ 	.byte	0x00, 0xf0, 0x31, 0x00


	//----- nvinfo : EIATTR_KPARAM_INFO
	.align		4
.L_17:
        /*0038*/ 	.byte	0x04, 0x17
        /*003a*/ 	.short	(.L_19 - .L_18)
.L_18:
        /*003c*/ 	.word	0x00000000
        /*0040*/ 	.short	0x0003
        /*0042*/ 	.short	0x0010
        /*0044*/ 	.byte	0x00, 0xf0, 0x31, 0x00


	//----- nvinfo : EIATTR_KPARAM_INFO
	.align		4
.L_19:
        /*0048*/ 	.byte	0x04, 0x17
        /*004a*/ 	.short	(.L_21 - .L_20)
.L_20:
        /*004c*/ 	.word	0x00000000
        /*0050*/ 	.short	0x0002
        /*0052*/ 	.short	0x000c
        /*0054*/ 	.byte	0x00, 0xf0, 0x11, 0x00


	//----- nvinfo : EIATTR_KPARAM_INFO
	.align		4
.L_21:
        /*0058*/ 	.byte	0x04, 0x17
        /*005a*/ 	.short	(.L_23 - .L_22)
.L_22:
        /*005c*/ 	.word	0x00000000
        /*0060*/ 	.short	0x0001
        /*0062*/ 	.short	0x0008
        /*0064*/ 	.byte	0x00, 0xf0, 0x11, 0x00


	//----- nvinfo : EIATTR_KPARAM_INFO
	.align		4
.L_23:
        /*0068*/ 	.byte	0x04, 0x17
        /*006a*/ 	.short	(.L_25 - .L_24)
.L_24:
        /*006c*/ 	.word	0x00000000
        /*0070*/ 	.short	0x0000
        /*0072*/ 	.short	0x0000
        /*0074*/ 	.byte	0x00, 0xf5, 0x21, 0x00


	//----- nvinfo : EIATTR_SPARSE_MMA_MASK
	.align		4
.L_25:
        /*0078*/ 	.byte	0x03, 0x50
        /*007a*/ 	.short	0x0000


	//----- nvinfo : EIATTR_MAXREG_COUNT
	.align		4
        /*007c*/ 	.byte	0x03, 0x1b
        /*007e*/ 	.short	0x00ff


	//----- nvinfo : EIATTR_MERCURY_ISA_VERSION
	.align		4
        /*0080*/ 	.byte	0x03, 0x5f
        /*0082*/ 	.short	0x0101


	//----- nvinfo : EIATTR_VRC_CTA_INIT_COUNT
	.align		4
        /*0084*/ 	.byte	0x02, 0x4a
	.zero		1
	.zero		1


	//----- nvinfo : EIATTR_EXIT_INSTR_OFFSETS
	.align		4
        /*0088*/ 	.byte	0x04, 0x1c
        /*008a*/ 	.short	(.L_27 - .L_26)


	//   ....[0]....
.L_26:
        /*008c*/ 	.word	0x000000c0


	//   ....[1]....
        /*0090*/ 	.word	0x00001e90


	//----- nvinfo : EIATTR_CRS_STACK_SIZE
	.align		4
.L_27:
        /*0094*/ 	.byte	0x04, 0x1e
        /*0096*/ 	.short	(.L_29 - .L_28)
.L_28:
        /*0098*/ 	.word	0x00000000


	//----- nvinfo : EIATTR_CBANK_PARAM_SIZE
	.align		4
.L_29:
        /*009c*/ 	.byte	0x03, 0x19
        /*009e*/ 	.short	0x0038


	//----- nvinfo : EIATTR_PARAM_CBANK
	.align		4
        /*00a0*/ 	.byte	0x04, 0x0a
        /*00a2*/ 	.short	(.L_31 - .L_30)
	.align		4
.L_30:
        /*00a4*/ 	.word	index@(.nv.constant0._Z6renderPhii6float3S0_S0_f)
        /*00a8*/ 	.short	0x0380
        /*00aa*/ 	.short	0x0038


	//----- nvinfo : EIATTR_SW_WAR
	.align		4
.L_31:
        /*00ac*/ 	.byte	0x04, 0x36
        /*00ae*/ 	.short	(.L_33 - .L_32)
.L_32:
        /*00b0*/ 	.word	0x00000008
.L_33:


//--------------------- .nv.callgraph             --------------------------
	.section	.nv.callgraph,"",@"SHT_CUDA_CALLGRAPH"
	.align	4
	.sectionentsize	8
	.align		4
        /*0000*/ 	.word	0x00000000
	.align		4
        /*0004*/ 	.word	0xffffffff
	.align		4
        /*0008*/ 	.word	0x00000000
	.align		4
        /*000c*/ 	.word	0xfffffffe
	.align		4
        /*0010*/ 	.word	0x00000000
	.align		4
        /*0014*/ 	.word	0xfffffffd
	.align		4
        /*0018*/ 	.word	0x00000000
	.align		4
        /*001c*/ 	.word	0xfffffffc


//--------------------- .text._Z6renderPhii6float3S0_S0_f --------------------------
	.section	.text._Z6renderPhii6float3S0_S0_f,"ax",@progbits
	.align	128
        .global         _Z6renderPhii6float3S0_S0_f
        .type           _Z6renderPhii6float3S0_S0_f,@function
        .size           _Z6renderPhii6float3S0_S0_f,(.L_x_71 - _Z6renderPhii6float3S0_S0_f)
        .other          _Z6renderPhii6float3S0_S0_f,@"STO_CUDA_ENTRY STV_DEFAULT"
_Z6renderPhii6float3S0_S0_f:
.text._Z6renderPhii6float3S0_S0_f:
[----:B------:R-:W-:Y:S01]  /*0000*/  LDC R1, c[0x0][0x37c] ;  /* 0x0000df00ff017b82 */ /* 0x000fe20000000800 */
[----:B------:R-:W0:Y:S07]  /*0010*/  S2R R0, SR_TID.Y ;  /* 0x0000000000007919 */ /* 0x000e2e0000002200 */
[----:B------:R-:W1:Y:S01]  /*0020*/  LDC R6, c[0x0][0x360] ;  /* 0x0000d800ff067b82 */ /* 0x000e620000000800 */
[----:B------:R-:W2:Y:S01]  /*0030*/  LDCU.64 UR6, c[0x0][0x388] ;  /* 0x00007100ff0677ac */ /* 0x000ea20008000a00 */
[----:B------:R-:W1:Y:S06]  /*0040*/  S2R R3, SR_TID.X ;  /* 0x0000000000037919 */ /* 0x000e6c0000002100 */
[----:B------:R-:W0:Y:S08]  /*0050*/  S2UR UR5, SR_CTAID.Y ;  /* 0x00000000000579c3 */ /* 0x000e300000002600 */
[----:B------:R-:W0:Y:S08]  /*0060*/  LDC R5, c[0x0][0x364] ;  /* 0x0000d900ff057b82 */ /* 0x000e300000000800 */
[----:B------:R-:W1:Y:S01]  /*0070*/  S2UR UR4, SR_CTAID.X ;  /* 0x00000000000479c3 */ /* 0x000e620000002500 */
[----:B0-----:R-:W-:-:S05]  /*0080*/  IMAD R5, R5, UR5, R0 ;  /* 0x0000000505057c24 */ /* 0x001fca000f8e0200 */
[----:B--2---:R-:W-:Y:S01]  /*0090*/  ISETP.GE.AND P0, PT, R5, UR7, PT ;  /* 0x0000000705007c0c */ /* 0x004fe2000bf06270 */
[----:B-1----:R-:W-:-:S05]  /*00a0*/  IMAD R6, R6, UR4, R3 ;  /* 0x0000000406067c24 */ /* 0x002fca000f8e0203 */
[----:B------:R-:W-:-:S13]  /*00b0*/  ISETP.GE.OR P0, PT, R6, UR6, P0 ;  /* 0x0000000606007c0c */ /* 0x000fda0008706670 */
[----:B------:R-:W-:Y:S05]  /*00c0*/  @P0 EXIT ;  /* 0x000000000000094d */ /* 0x000fea0003800000 */
[----:B------:R-:W-:Y:S02]  /*00d0*/  I2FP.F32.U32 R0, UR7 ;  /* 0x0000000700007c45 */ /* 0x000fe40008201000 */
[----:B------:R-:W-:Y:S02]  /*00e0*/  I2FP.F32.S32 R17, UR6 ;  /* 0x0000000600117c45 */ /* 0x000fe40008201400 */
[----:B------:R-:W0:Y:S08]  /*00f0*/  MUFU.RCP R3, R0 ;  /* 0x0000000000037308 */ /* 0x000e300000001000 */
[----:B------:R-:W1:Y:S01]  /*0100*/  FCHK P0, R17, R0 ;  /* 0x0000000011007302 */ /* 0x000e620000000000 */
[----:B0-----:R-:W-:-:S04]  /*0110*/  FFMA R2, -R0, R3, 1 ;  /* 0x3f80000000027423 */ /* 0x001fc80000000103 */
[----:B------:R-:W-:-:S04]  /*0120*/  FFMA R2, R3, R2, R3 ;  /* 0x0000000203027223 */ /* 0x000fc80000000003 */
[----:B------:R-:W-:-:S04]  /*0130*/  FFMA R7, R17, R2, RZ ;  /* 0x0000000211077223 */ /* 0x000fc800000000ff */
[----:B------:R-:W-:-:S04]  /*0140*/  FFMA R3, -R0, R7, R17 ;  /* 0x0000000700037223 */ /* 0x000fc80000000111 */
[----:B------:R-:W-:Y:S01]  /*0150*/  FFMA R7, R2, R3, R7 ;  /* 0x0000000302077223 */ /* 0x000fe20000000007 */
[----:B-1----:R-:W-:Y:S06]  /*0160*/  @!P0 BRA `(.L_x_0) ;  /* 0x0000000000148947 */ /* 0x002fec0003800000 */
[----:B------:R-:W-:Y:S02]  /*0170*/  MOV R22, R17 ;  /* 0x0000001100167202 */ /* 0x000fe40000000f00 */
[----:B------:R-:W-:Y:S02]  /*0180*/  MOV R21, R0 ;  /* 0x0000000000157202 */ /* 0x000fe40000000f00 */
[----:B------:R-:W-:-:S07]  /*0190*/  MOV R4, 0x1b0 ;  /* 0x000001b000047802 */ /* 0x000fce0000000f00 */
[----:B------:R-:W-:Y:S05]  /*01a0*/  CALL.REL.NOINC `($__internal_1_$__cuda_sm3x_div_rn_noftz_f32_slowpath) ;  /* 0x0000001c00947944 */ /* 0x000fea0003c00000 */
[----:B------:R-:W-:-:S07]  /*01b0*/  MOV R7, R3 ;  /* 0x0000000300077202 */ /* 0x000fce0000000f00 */
.L_x_0:
[----:B------:R-:W0:Y:S01]  /*01c0*/  MUFU.RCP R2, R17 ;  /* 0x0000001100027308 */ /* 0x000e220000001000 */
[----:B------:R-:W-:Y:S01]  /*01d0*/  I2FP.F32.S32 R22, R6 ;  /* 0x0000000600167245 */ /* 0x000fe20000201400 */
[----:B------:R-:W-:Y:S04]  /*01e0*/  BSSY.RECONVERGENT B2, `(.L_x_1) ;  /* 0x000000c000027945 */ /* 0x000fe80003800200 */
[----:B------:R-:W-:-:S04]  /*01f0*/  FADD R22, R22, 0.5 ;  /* 0x3f00000016167421 */ /* 0x000fc80000000000 */
        /* <DEDUP_REMOVED lines=8> */
[----:B------:R-:W-:-:S07]  /*0280*/  MOV R4, 0x2a0 ;  /* 0x000002a000047802 */ /* 0x000fce0000000f00 */
[----:B------:R-:W-:Y:S05]  /*0290*/  CALL.REL.NOINC `($__internal_1_$__cuda_sm3x_div_rn_noftz_f32_slowpath) ;  /* 0x0000001c00587944 */ /* 0x000fea0003c00000 */
.L_x_2:
[----:B------:R-:W-:Y:S05]  /*02a0*/  BSYNC.RECONVERGENT B2 ;  /* 0x0000000000027941 */ /* 0x000fea0003800200 */
.L_x_1:
[----:B------:R-:W0:Y:S01]  /*02b0*/  MUFU.RCP R9, R0 ;  /* 0x0000000000097308 */ /* 0x000e220000001000 */
[----:B------:R-:W-:Y:S01]  /*02c0*/  I2FP.F32.U32 R2, R5 ;  /* 0x0000000500027245 */ /* 0x000fe20000201000 */
[----:B------:R-:W-:Y:S04]  /*02d0*/  BSSY.RECONVERGENT B2, `(.L_x_3) ;  /* 0x000000f000027945 */ /* 0x000fe80003800200 */
[----:B------:R-:W-:-:S04]  /*02e0*/  FADD R22, R2, 0.5 ;  /* 0x3f00000002167421 */ /* 0x000fc80000000000 */
[----:B------:R-:W1:Y:S01]  /*02f0*/  FCHK P0, R22, R0 ;  /* 0x0000000016007302 */ /* 0x000e620000000000 */
[----:B0-----:R-:W-:-:S04]  /*0300*/  FFMA R4, -R0, R9, 1 ;  /* 0x3f80000000047423 */ /* 0x001fc80000000109 */
[----:B------:R-:W-:Y:S01]  /*0310*/  FFMA R2, R9, R4, R9 ;  /* 0x0000000409027223 */ /* 0x000fe20000000009 */
[----:B------:R-:W-:-:S03]  /*0320*/  HFMA2 R4, -RZ, RZ, 2, 0 ;  /* 0x40000000ff047431 */ /* 0x000fc600000001ff */
[----:B------:R-:W-:Y:S02]  /*0330*/  FFMA R9, R2, R22, RZ ;  /* 0x0000001602097223 */ /* 0x000fe400000000ff */
[----:B------:R-:W-:Y:S02]  /*0340*/  FFMA R4, R3, R4, -1 ;  /* 0xbf80000003047423 */ /* 0x000fe40000000004 */
[----:B------:R-:W-:Y:S02]  /*0350*/  FFMA R3, -R0, R9, R22 ;  /* 0x0000000900037223 */ /* 0x000fe40000000116 */
[----:B------:R-:W-:Y:S02]  /*0360*/  FMUL R7, R4, R7 ;  /* 0x0000000704077220 */ /* 0x000fe40000400000 */
[----:B------:R-:W-:Y:S01]  /*0370*/  FFMA R3, R2, R3, R9 ;  /* 0x0000000302037223 */ /* 0x000fe20000000009 */
[----:B-1----:R-:W-:Y:S06]  /*0380*/  @!P0 BRA `(.L_x_4) ;  /* 0x00000000000c8947 */ /* 0x002fec0003800000 */
[----:B------:R-:W-:Y:S02]  /*0390*/  MOV R21, R0 ;  /* 0x0000000000157202 */ /* 0x000fe40000000f00 */
[----:B------:R-:W-:-:S07]  /*03a0*/  MOV R4, 0x3c0 ;  /* 0x000003c000047802 */ /* 0x000fce0000000f00 */
[----:B------:R-:W-:Y:S05]  /*03b0*/  CALL.REL.NOINC `($__internal_1_$__cuda_sm3x_div_rn_noftz_f32_slowpath) ;  /* 0x0000001c00107944 */ /* 0x000fea0003c00000 */
.L_x_4:
[----:B------:R-:W-:Y:S05]  /*03c0*/  BSYNC.RECONVERGENT B2 ;  /* 0x0000000000027941 */ /* 0x000fea0003800200 */
.L_x_3:
[----:B------:R-:W0:Y:S01]  /*03d0*/  LDC.64 R10, c[0x0][0x3a0] ;  /* 0x0000e800ff0a7b82 */ /* 0x000e220000000a00 */
[----:B------:R-:W1:Y:S01]  /*03e0*/  LDCU UR4, c[0x0][0x39c] ;  /* 0x00007380ff0477ac */ /* 0x000e620008000800 */
[----:B------:R-:W0:Y:S06]  /*03f0*/  LDCU UR5, c[0x0][0x3b0] ;  /* 0x00007600ff0577ac */ /* 0x000e2c0008000800 */
[----:B------:R-:W2:Y:S01]  /*0400*/  LDC.64 R22, c[0x0][0x3a8] ;  /* 0x0000ea00ff167b82 */ /* 0x000ea20000000a00 */
[----:B0-----:R-:W-:Y:S01]  /*0410*/  FADD R0, -R11, UR5 ;  /* 0x000000050b007e21 */ /* 0x001fe20008000100 */
[----:B--2---:R-:W-:Y:S01]  /*0420*/  FADD R2, R23, -R10 ;  /* 0x8000000a17027221 */ /* 0x004fe20000000000 */
[----:B-1----:R-:W-:-:S03]  /*0430*/  FADD R22, R22, -UR4 ;  /* 0x8000000416167e21 */ /* 0x002fc60008000000 */
[----:B------:R-:W-:-:S04]  /*0440*/  FMUL R9, R2, R2 ;  /* 0x0000000202097220 */ /* 0x000fc80000400000 */
[----:B------:R-:W-:-:S04]  /*0450*/  FFMA R9, R22, R22, R9 ;  /* 0x0000001616097223 */ /* 0x000fc80000000009 */
[----:B------:R-:W-:-:S04]  /*0460*/  FFMA R9, R0, R0, R9 ;  /* 0x0000000000097223 */ /* 0x000fc80000000009 */
[----:B------:R0:W1:Y:S01]  /*0470*/  MUFU.RSQ R4, R9 ;  /* 0x0000000900047308 */ /* 0x0000620000001400 */
[----:B------:R-:W-:-:S04]  /*0480*/  IADD3 R8, PT, PT, R9, -0xd000000, RZ ;  /* 0xf300000009087810 */ /* 0x000fc80007ffe0ff */
[----:B------:R-:W-:Y:S01]  /*0490*/  ISETP.GT.U32.AND P0, PT, R8, 0x727fffff, PT ;  /* 0x727fffff0800780c */ /* 0x000fe20003f04070 */
[----:B------:R-:W-:-:S04]  /*04a0*/  FADD R8, R3, R3 ;  /* 0x0000000303087221 */ /* 0x000fc80000000000 */
[----:B------:R-:W-:-:S08]  /*04b0*/  FADD R8, -R8, 1 ;  /* 0x3f80000008087421 */ /* 0x000fd00000000100 */
[----:B01----:R-:W-:Y:S05]  /*04c0*/  @!P0 BRA `(.L_x_5) ;  /* 0x00000000001c8947 */ /* 0x003fea0003800000 */
[----:B------:R-:W-:Y:S01]  /*04d0*/  BSSY.RECONVERGENT B0, `(.L_x_6) ;  /* 0x0000004000007945 */ /* 0x000fe20003800200 */
[----:B------:R-:W-:Y:S02]  /*04e0*/  MOV R3, R9 ;  /* 0x0000000900037202 */ /* 0x000fe40000000f00 */
[----:B------:R-:W-:-:S07]  /*04f0*/  MOV R4, 0x510 ;  /* 0x0000051000047802 */ /* 0x000fce0000000f00 */
[----:B------:R-:W-:Y:S05]  /*0500*/  CALL.REL.NOINC `($__internal_0_$__cuda_sm20_sqrt_rn_f32_slowpath) ;  /* 0x0000001800647944 */ /* 0x000fea0003c00000 */
[----:B------:R-:W-:Y:S05]  /*0510*/  BSYNC.RECONVERGENT B0 ;  /* 0x0000000000007941 */ /* 0x000fea0003800200 */
.L_x_6:
[----:B------:R-:W-:Y:S01]  /*0520*/  MOV R19, R11 ;  /* 0x0000000b00137202 */ /* 0x000fe20000000f00 */
[----:B------:R-:W-:Y:S06]  /*0530*/  BRA `(.L_x_7) ;  /* 0x0000000000107947 */ /* 0x000fec0003800000 */
.L_x_5:
[----:B------:R-:W-:Y:S01]  /*0540*/  FMUL.FTZ R10, R9, R4 ;  /* 0x00000004090a7220 */ /* 0x000fe20000410000 */
[----:B------:R-:W-:-:S03]  /*0550*/  FMUL.FTZ R4, R4, 0.5 ;  /* 0x3f00000004047820 */ /* 0x000fc60000410000 */
[----:B------:R-:W-:-:S04]  /*0560*/  FFMA R9, -R10, R10, R9 ;  /* 0x0000000a0a097223 */ /* 0x000fc80000000109 */
[----:B------:R-:W-:-:S07]  /*0570*/  FFMA R19, R9, R4, R10 ;  /* 0x0000000409137223 */ /* 0x000fce000000000a */
.L_x_7:
[----:B------:R-:W0:Y:S01]  /*0580*/  MUFU.RCP R4, R19 ;  /* 0x0000001300047308 */ /* 0x000e220000001000 */
[----:B------:R-:W-:Y:S07]  /*0590*/  BSSY.RECONVERGENT B2, `(.L_x_8) ;  /* 0x000000c000027945 */ /* 0x000fee0003800200 */
[----:B------:R-:W1:Y:S01]  /*05a0*/  FCHK P0, R22, R19 ;  /* 0x0000001316007302 */ /* 0x000e620000000000 */
[----:B0-----:R-:W-:-:S04]  /*05b0*/  FFMA R3, R4, -R19, 1 ;  /* 0x3f80000004037423 */ /* 0x001fc80000000813 */
[----:B------:R-:W-:-:S04]  /*05c0*/  FFMA R3, R4, R3, R4 ;  /* 0x0000000304037223 */ /* 0x000fc80000000004 */
[----:B------:R-:W-:-:S04]  /*05d0*/  FFMA R18, R22, R3, RZ ;  /* 0x0000000316127223 */ /* 0x000fc800000000ff */
[----:B------:R-:W-:-:S04]  /*05e0*/  FFMA R4, R18, -R19, R22 ;  /* 0x8000001312047223 */ /* 0x000fc80000000016 */
[----:B------:R-:W-:Y:S01]  /*05f0*/  FFMA R18, R3, R4, R18 ;  /* 0x0000000403127223 */ /* 0x000fe20000000012 */
[----:B-1----:R-:W-:Y:S06]  /*0600*/  @!P0 BRA `(.L_x_9) ;  /* 0x0000000000108947 */ /* 0x002fec0003800000 */
[----:B------:R-:W-:Y:S02]  /*0610*/  MOV R21, R19 ;  /* 0x0000001300157202 */ /* 0x000fe40000000f00 */
[----:B------:R-:W-:-:S07]  /*0620*/  MOV R4, 0x640 ;  /* 0x0000064000047802 */ /* 0x000fce0000000f00 */
[----:B------:R-:W-:Y:S05]  /*0630*/  CALL.REL.NOINC `($__internal_1_$__cuda_sm3x_div_rn_noftz_f32_slowpath) ;  /* 0x0000001800707944 */ /* 0x000fea0003c00000 */
[----:B------:R-:W-:-:S07]  /*0640*/  MOV R18, R3 ;  /* 0x0000000300127202 */ /* 0x000fce0000000f00 */
.L_x_9:
[----:B------:R-:W-:Y:S05]  /*0650*/  BSYNC.RECONVERGENT B2 ;  /* 0x0000000000027941 */ /* 0x000fea0003800200 */
.L_x_8:
        /* <DEDUP_REMOVED lines=10> */
[----:B------:R-:W-:Y:S02]  /*0700*/  MOV R21, R19 ;  /* 0x0000001300157202 */ /* 0x000fe40000000f00 */
[----:B------:R-:W-:-:S07]  /*0710*/  MOV R4, 0x730 ;  /* 0x0000073000047802 */ /* 0x000fce0000000f00 */
[----:B------:R-:W-:Y:S05]  /*0720*/  CALL.REL.NOINC `($__internal_1_$__cuda_sm3x_div_rn_noftz_f32_slowpath) ;  /* 0x0000001800347944 */ /* 0x000fea0003c00000 */
[----:B------:R-:W-:-:S07]  /*0730*/  MOV R10, R3 ;  /* 0x00000003000a7202 */ /* 0x000fce0000000f00 */
.L_x_11:
[----:B------:R-:W-:Y:S05]  /*0740*/  BSYNC.RECONVERGENT B2 ;  /* 0x0000000000027941 */ /* 0x000fea0003800200 */
.L_x_10:
        /* <DEDUP_REMOVED lines=14> */
.L_x_13:
[----:B------:R-:W-:Y:S05]  /*0830*/  BSYNC.RECONVERGENT B2 ;  /* 0x0000000000027941 */ /* 0x000fea0003800200 */
.L_x_12:
[----:B------:R-:W-:Y:S01]  /*0840*/  FMUL R2, RZ, R18 ;  /* 0x00000012ff027220 */ /* 0x000fe20000400000 */
[-C--:B------:R-:W-:Y:S01]  /*0850*/  FFMA R22, RZ, R10.reuse, -R17 ;  /* 0x0000000aff167223 */ /* 0x080fe20000000811 */
[----:B------:R-:W-:Y:S01]  /*0860*/  FFMA R0, -RZ, R10, R18 ;  /* 0x0000000aff007223 */ /* 0x000fe20000000112 */
[----:B------:R-:W-:Y:S01]  /*0870*/  BSSY.RECONVERGENT B0, `(.L_x_14) ;  /* 0x0000012000007945 */ /* 0x000fe20003800200 */
[----:B------:R-:W-:-:S04]  /*0880*/  FFMA R2, RZ, R17, -R2 ;  /* 0x00000011ff027223 */ /* 0x000fc80000000802 */
[----:B------:R-:W-:-:S04]  /*0890*/  FMUL R3, R2, R2 ;  /* 0x0000000202037220 */ /* 0x000fc80000400000 */
[----:B------:R-:W-:-:S04]  /*08a0*/  FFMA R3, R22, R22, R3 ;  /* 0x0000001616037223 */ /* 0x000fc80000000003 */
[----:B------:R-:W-:-:S04]  /*08b0*/  FFMA R4, R0, R0, R3 ;  /* 0x0000000000047223 */ /* 0x000fc80000000003 */
[----:B------:R0:W1:Y:S01]  /*08c0*/  MUFU.RSQ R3, R4 ;  /* 0x0000000400037308 */ /* 0x0000620000001400 */
[----:B------:R-:W-:-:S04]  /*08d0*/  IADD3 R9, PT, PT, R4, -0xd000000, RZ ;  /* 0xf300000004097810 */ /* 0x000fc80007ffe0ff */
[----:B------:R-:W-:-:S13]  /*08e0*/  ISETP.GT.U32.AND P0, PT, R9, 0x727fffff, PT ;  /* 0x727fffff0900780c */ /* 0x000fda0003f04070 */
[----:B01----:R-:W-:Y:S05]  /*08f0*/  @!P0 BRA `(.L_x_15) ;  /* 0x0000000000148947 */ /* 0x003fea0003800000 */
[----:B------:R-:W-:Y:S02]  /*0900*/  MOV R3, R4 ;  /* 0x0000000400037202 */ /* 0x000fe40000000f00 */
[----:B------:R-:W-:-:S07]  /*0910*/  MOV R4, 0x930 ;  /* 0x0000093000047802 */ /* 0x000fce0000000f00 */
[----:B------:R-:W-:Y:S05]  /*0920*/  CALL.REL.NOINC `($__internal_0_$__cuda_sm20_sqrt_rn_f32_slowpath) ;  /* 0x00000014005c7944 */ /* 0x000fea0003c00000 */
[----:B------:R-:W-:Y:S01]  /*0930*/  MOV R21, R11 ;  /* 0x0000000b00157202 */ /* 0x000fe20000000f00 */
[----:B------:R-:W-:Y:S06]  /*0940*/  BRA `(.L_x_16) ;  /* 0x0000000000107947 */ /* 0x000fec0003800000 */
.L_x_15:
[----:B------:R-:W-:Y:S01]  /*0950*/  FMUL.FTZ R21, R4, R3 ;  /* 0x0000000304157220 */ /* 0x000fe20000410000 */
[----:B------:R-:W-:-:S03]  /*0960*/  FMUL.FTZ R3, R3, 0.5 ;  /* 0x3f00000003037820 */ /* 0x000fc60000410000 */
[----:B------:R-:W-:-:S04]  /*0970*/  FFMA R4, -R21, R21, R4 ;  /* 0x0000001515047223 */ /* 0x000fc80000000104 */
[----:B------:R-:W-:-:S07]  /*0980*/  FFMA R21, R4, R3, R21 ;  /* 0x0000000304157223 */ /* 0x000fce0000000015 */
.L_x_16:
[----:B------:R-:W-:Y:S05]  /*0990*/  BSYNC.RECONVERGENT B0 ;  /* 0x0000000000007941 */ /* 0x000fea0003800200 */
.L_x_14:
        /* <DEDUP_REMOVED lines=9> */
[----:B------:R-:W-:-:S07]  /*0a30*/  MOV R4, 0xa50 ;  /* 0x00000a5000047802 */ /* 0x000fce0000000f00 */
[----:B------:R-:W-:Y:S05]  /*0a40*/  CALL.REL.NOINC `($__internal_1_$__cuda_sm3x_div_rn_noftz_f32_slowpath) ;  /* 0x00000014006c7944 */ /* 0x000fea0003c00000 */
[----:B------:R-:W-:-:S07]  /*0a50*/  MOV R19, R3 ;  /* 0x0000000300137202 */ /* 0x000fce0000000f00 */
.L_x_18:
[----:B------:R-:W-:Y:S05]  /*0a60*/  BSYNC.RECONVERGENT B2 ;  /* 0x0000000000027941 */ /* 0x000fea0003800200 */
.L_x_17:
        /* <DEDUP_REMOVED lines=13> */
.L_x_20:
[----:B------:R-:W-:Y:S05]  /*0b40*/  BSYNC.RECONVERGENT B2 ;  /* 0x0000000000027941 */ /* 0x000fea0003800200 */
.L_x_19:
        /* <DEDUP_REMOVED lines=12> */
.L_x_22:
[----:B------:R-:W-:Y:S05]  /*0c10*/  BSYNC.RECONVERGENT B2 ;  /* 0x0000000000027941 */ /* 0x000fea0003800200 */
.L_x_21:
[----:B------:R-:W-:Y:S01]  /*0c20*/  FMUL R0, R19, R17 ;  /* 0x0000001113007220 */ /* 0x000fe20000400000 */
[----:B------:R-:W-:Y:S01]  /*0c30*/  FMUL R9, R3, R10 ;  /* 0x0000000a03097220 */ /* 0x000fe20000400000 */
[C---:B------:R-:W-:Y:S01]  /*0c40*/  FFMA R13, R7.reuse, R20, R10 ;  /* 0x00000014070d7223 */ /* 0x040fe2000000000a */
[----:B------:R-:W-:Y:S01]  /*0c50*/  FFMA R22, R7, R19, R18 ;  /* 0x0000001307167223 */ /* 0x000fe20000000012 */
[-C--:B------:R-:W-:Y:S01]  /*0c60*/  FFMA R11, R3, R18.reuse, -R0 ;  /* 0x00000012030b7223 */ /* 0x080fe20000000800 */
[C---:B------:R-:W-:Y:S01]  /*0c70*/  FFMA R9, R20.reuse, R17, -R9 ;  /* 0x0000001114097223 */ /* 0x040fe20000000809 */
[----:B------:R-:W-:Y:S01]  /*0c80*/  FMUL R20, R20, R18 ;  /* 0x0000001214147220 */ /* 0x000fe20000400000 */
[----:B------:R-:W-:Y:S01]  /*0c90*/  FFMA R2, R7, R3, R17 ;  /* 0x0000000307027223 */ /* 0x000fe20000000011 */
[C---:B------:R-:W-:Y:S01]  /*0ca0*/  FFMA R0, R8.reuse, R11, R13 ;  /* 0x0000000b08007223 */ /* 0x040fe2000000000d */
[----:B------:R-:W-:Y:S01]  /*0cb0*/  FFMA R22, R8, R9, R22 ;  /* 0x0000000908167223 */ /* 0x000fe20000000016 */
[----:B------:R-:W-:Y:S01]  /*0cc0*/  FFMA R19, R19, R10, -R20 ;  /* 0x0000000a13137223 */ /* 0x000fe20000000814 */
[----:B------:R-:W-:Y:S01]  /*0cd0*/  BSSY.RECONVERGENT B0, `(.L_x_23) ;  /* 0x0000012000007945 */ /* 0x000fe20003800200 */
[----:B------:R-:W-:-:S02]  /*0ce0*/  FMUL R3, R0, R0 ;  /* 0x0000000000037220 */ /* 0x000fc40000400000 */
[----:B------:R-:W-:Y:S02]  /*0cf0*/  FFMA R2, R8, R19, R2 ;  /* 0x0000001308027223 */ /* 0x000fe40000000002 */
        /* <DEDUP_REMOVED lines=11> */
.L_x_24:
[----:B------:R-:W-:Y:S01]  /*0db0*/  FMUL.FTZ R7, R4, R3 ;  /* 0x0000000304077220 */ /* 0x000fe20000410000 */
[----:B------:R-:W-:-:S03]  /*0dc0*/  FMUL.FTZ R3, R3, 0.5 ;  /* 0x3f00000003037820 */ /* 0x000fc60000410000 */
[----:B------:R-:W-:-:S04]  /*0dd0*/  FFMA R4, -R7, R7, R4 ;  /* 0x0000000707047223 */ /* 0x000fc80000000104 */
[----:B------:R-:W-:-:S07]  /*0de0*/  FFMA R7, R4, R3, R7 ;  /* 0x0000000304077223 */ /* 0x000fce0000000007 */
.L_x_25:
[----:B------:R-:W-:Y:S05]  /*0df0*/  BSYNC.RECONVERGENT B0 ;  /* 0x0000000000007941 */ /* 0x000fea0003800200 */
.L_x_23:
        /* <DEDUP_REMOVED lines=13> */
.L_x_27:
[----:B------:R-:W-:Y:S05]  /*0ed0*/  BSYNC.RECONVERGENT B2 ;  /* 0x0000000000027941 */ /* 0x000fea0003800200 */
.L_x_26:
        /* <DEDUP_REMOVED lines=14> */
.L_x_29:
[----:B------:R-:W-:Y:S05]  /*0fc0*/  BSYNC.RECONVERGENT B2 ;  /* 0x0000000000027941 */ /* 0x000fea0003800200 */
.L_x_28:
        /* <DEDUP_REMOVED lines=14> */
.L_x_31:
[----:B------:R-:W-:Y:S05]  /*10b0*/  BSYNC.RECONVERGENT B2 ;  /* 0x0000000000027941 */ /* 0x000fea0003800200 */
.L_x_30:
[----:B------:R-:W0:Y:S01]  /*10c0*/  LDC.64 R12, c[0x0][0x3a8] ;  /* 0x0000ea00ff0c7b82 */ /* 0x000e220000000a00 */
[----:B------:R-:W0:Y:S01]  /*10d0*/  LDCU UR4, c[0x0][0x39c] ;  /* 0x00007380ff0477ac */ /* 0x000e220008000800 */
[----:B------:R-:W-:Y:S01]  /*10e0*/  FMUL R11, R8, R8 ;  /* 0x00000008080b7220 */ /* 0x000fe20000400000 */
[----:B------:R-:W-:Y:S03]  /*10f0*/  BSSY.RECONVERGENT B2, `(.L_x_32) ;  /* 0x00000d0000027945 */ /* 0x000fe60003800200 */
[----:B------:R-:W-:Y:S02]  /*1100*/  FFMA R0, R10, R10, R11 ;  /* 0x0000000a0a007223 */ /* 0x000fe4000000000b */
[----:B------:R-:W1:Y:S08]  /*1110*/  LDC.64 R14, c[0x0][0x3a0] ;  /* 0x0000e800ff0e7b82 */ /* 0x000e700000000a00 */
[----:B------:R-:W2:Y:S01]  /*1120*/  LDC.64 R2, c[0x0][0x3b0] ;  /* 0x0000ec00ff027b82 */ /* 0x000ea20000000a00 */
[----:B0-----:R-:W-:Y:S01]  /*1130*/  FADD R7, -R12, UR4 ;  /* 0x000000040c077e21 */ /* 0x001fe20008000100 */
[----:B------:R-:W0:Y:S01]  /*1140*/  LDCU.64 UR4, c[0x0][0x358] ;  /* 0x00006b00ff0477ac */ /* 0x000e220008000a00 */
[----:B-1----:R-:W-:-:S04]  /*1150*/  FADD R9, -R13, R14 ;  /* 0x0000000e0d097221 */ /* 0x002fc80000000100 */
[C---:B------:R-:W-:Y:S01]  /*1160*/  FMUL R4, R9.reuse, R9 ;  /* 0x0000000909047220 */ /* 0x040fe20000400000 */
[----:B------:R-:W-:Y:S01]  /*1170*/  FMUL R9, R9, R8 ;  /* 0x0000000809097220 */ /* 0x000fe20000400000 */
[----:B--2---:R-:W-:Y:S02]  /*1180*/  FADD R2, -R2, R15 ;  /* 0x0000000f02027221 */ /* 0x004fe40000000100 */
[----:B------:R-:W-:Y:S01]  /*1190*/  FFMA R11, R7, R7, R4 ;  /* 0x00000007070b7223 */ /* 0x000fe20000000004 */
[-C--:B------:R-:W-:Y:S01]  /*11a0*/  FFMA R15, R17, R17.reuse, R0 ;  /* 0x00000011110f7223 */ /* 0x080fe20000000000 */
[----:B------:R-:W-:Y:S02]  /*11b0*/  FFMA R0, R7, R10, R9 ;  /* 0x0000000a07007223 */ /* 0x000fe40000000009 */
[C---:B------:R-:W-:Y:S01]  /*11c0*/  FFMA R4, R2.reuse, R2, R11 ;  /* 0x0000000202047223 */ /* 0x040fe2000000000b */
[----:B------:R-:W-:Y:S01]  /*11d0*/  FMUL R7, R15, -4 ;  /* 0xc08000000f077820 */ /* 0x000fe20000400000 */
[----:B------:R-:W-:Y:S01]  /*11e0*/  FFMA R0, R2, R17, R0 ;  /* 0x0000001102007223 */ /* 0x000fe20000000000 */
[----:B------:R-:W-:Y:S01]  /*11f0*/  MOV R2, 0x1e ;  /* 0x0000001e00027802 */ /* 0x000fe20000000f00 */
[----:B------:R-:W-:-:S02]  /*1200*/  FFMA R4, -R3, R3, R4 ;  /* 0x0000000303047223 */ /* 0x000fc40000000104 */
[----:B------:R-:W-:Y:S01]  /*1210*/  FADD R22, R0, R0 ;  /* 0x0000000000167221 */ /* 0x000fe20000000000 */
[----:B------:R-:W-:Y:S02]  /*1220*/  HFMA2 R0, -RZ, RZ, 0, 2.98023223876953125e-06 ;  /* 0x00000032ff007431 */ /* 0x000fe400000001ff */
[----:B------:R-:W-:-:S04]  /*1230*/  FMUL R7, R4, R7 ;  /* 0x0000000704077220 */ /* 0x000fc80000400000 */
[----:B------:R-:W-:Y:S01]  /*1240*/  FFMA R4, R22, R22, R7 ;  /* 0x0000001616047223 */ /* 0x000fe20000000007 */
[----:B------:R-:W-:-:S04]  /*1250*/  HFMA2 R7, -RZ, RZ, 0, 1.78813934326171875e-06 ;  /* 0x0000001eff077431 */ /* 0x000fc800000001ff */
[----:B------:R-:W-:-:S13]  /*1260*/  FSETP.GE.AND P0, PT, R4, RZ, PT ;  /* 0x000000ff0400720b */ /* 0x000fda0003f06000 */
[----:B0-----:R-:W-:Y:S05]  /*1270*/  @!P0 BRA `(.L_x_33) ;  /* 0x0000000800dc8947 */ /* 0x001fea0003800000 */
[----:B------:R-:W-:Y:S01]  /*1280*/  IADD3 R9, PT, PT, R4, -0xd000000, RZ ;  /* 0xf300000004097810 */ /* 0x000fe20007ffe0ff */
[----:B------:R0:W1:Y:S01]  /*1290*/  MUFU.RSQ R3, R4 ;  /* 0x0000000400037308 */ /* 0x0000620000001400 */
[----:B------:R-:W-:Y:S02]  /*12a0*/  BSSY.RECONVERGENT B0, `(.L_x_34) ;  /* 0x000000b000007945 */ /* 0x000fe40003800200 */
[----:B------:R-:W-:-:S13]  /*12b0*/  ISETP.GT.U32.AND P0, PT, R9, 0x727fffff, PT ;  /* 0x727fffff0900780c */ /* 0x000fda0003f04070 */
[----:B0-----:R-:W-:Y:S05]  /*12c0*/  @!P0 BRA `(.L_x_35) ;  /* 0x0000000000108947 */ /* 0x001fea0003800000 */
[----:B-1----:R-:W-:Y:S02]  /*12d0*/  MOV R3, R4 ;  /* 0x0000000400037202 */ /* 0x002fe40000000f00 */
[----:B------:R-:W-:-:S07]  /*12e0*/  MOV R4, 0x1300 ;  /* 0x0000130000047802 */ /* 0x000fce0000000f00 */
[----:B------:R-:W-:Y:S05]  /*12f0*/  CALL.REL.NOINC `($__internal_0_$__cuda_sm20_sqrt_rn_f32_slowpath) ;  /* 0x0000000800e87944 */ /* 0x000fea0003c00000 */
[----:B------:R-:W-:Y:S05]  /*1300*/  BRA `(.L_x_36) ;  /* 0x0000000000107947 */ /* 0x000fea0003800000 */
.L_x_35:
[----:B-1----:R-:W-:Y:S01]  /*1310*/  FMUL.FTZ R11, R4, R3 ;  /* 0x00000003040b7220 */ /* 0x002fe20000410000 */
[----:B------:R-:W-:-:S03]  /*1320*/  FMUL.FTZ R3, R3, 0.5 ;  /* 0x3f00000003037820 */ /* 0x000fc60000410000 */
[----:B------:R-:W-:-:S04]  /*1330*/  FFMA R4, -R11, R11, R4 ;  /* 0x0000000b0b047223 */ /* 0x000fc80000000104 */
[----:B------:R-:W-:-:S07]  /*1340*/  FFMA R11, R4, R3, R11 ;  /* 0x00000003040b7223 */ /* 0x000fce000000000b */
.L_x_36:
[----:B------:R-:W-:Y:S05]  /*1350*/  BSYNC.RECONVERGENT B0 ;  /* 0x0000000000007941 */ /* 0x000fea0003800200 */
.L_x_34:
[----:B------:R-:W-:Y:S01]  /*1360*/  FADD R21, R15, R15 ;  /* 0x0000000f0f157221 */ /* 0x000fe20000000000 */
[----:B------:R-:W-:Y:S01]  /*1370*/  FADD R22, -R22, -R11 ;  /* 0x8000000b16167221 */ /* 0x000fe20000000100 */
[----:B------:R-:W-:Y:S02]  /*1380*/  BSSY.RECONVERGENT B3, `(.L_x_37) ;  /* 0x000000b000037945 */ /* 0x000fe40003800200 */
        /* <DEDUP_REMOVED lines=8> */
[----:B------:R-:W-:-:S07]  /*1410*/  MOV R4, 0x1430 ;  /* 0x0000143000047802 */ /* 0x000fce0000000f00 */
[----:B------:R-:W-:Y:S05]  /*1420*/  CALL.REL.NOINC `($__internal_1_$__cuda_sm3x_div_rn_noftz_f32_slowpath) ;  /* 0x0000000800f47944 */ /* 0x000fea0003c00000 */
.L_x_38:
[----:B------:R-:W-:Y:S05]  /*1430*/  BSYNC.RECONVERGENT B3 ;  /* 0x0000000000037941 */ /* 0x000fea0003800200 */
.L_x_37:
[----:B------:R-:W-:-:S13]  /*1440*/  FSETP.GT.AND P0, PT, R3, RZ, PT ;  /* 0x000000ff0300720b */ /* 0x000fda0003f04000 */
[----:B------:R-:W-:Y:S05]  /*1450*/  @!P0 BRA `(.L_x_33) ;  /* 0x0000000800648947 */ /* 0x000fea0003800000 */
[----:B------:R-:W0:Y:S01]  /*1460*/  LDCU.128 UR8, c[0x0][0x3a0] ;  /* 0x00007400ff0877ac */ /* 0x000e220008000c00 */
[----:B------:R-:W-:Y:S01]  /*1470*/  BSSY.RECONVERGENT B0, `(.L_x_39) ;  /* 0x0000018000007945 */ /* 0x000fe20003800200 */
[----:B------:R-:W1:Y:S01]  /*1480*/  LDCU UR6, c[0x0][0x39c] ;  /* 0x00007380ff0677ac */ /* 0x000e620008000800 */
[----:B------:R-:W2:Y:S01]  /*1490*/  LDCU UR7, c[0x0][0x3b0] ;  /* 0x00007600ff0777ac */ /* 0x000ea20008000800 */
[C---:B0-----:R-:W-:Y:S01]  /*14a0*/  FFMA R2, R3.reuse, R8, UR8 ;  /* 0x0000000803027e23 */ /* 0x041fe20008000008 */
[C---:B------:R-:W-:Y:S01]  /*14b0*/  FFMA R7, R3.reuse, R17, UR9 ;  /* 0x0000000903077e23 */ /* 0x040fe20008000011 */
[----:B-1----:R-:W-:Y:S02]  /*14c0*/  FFMA R22, R3, R10, UR6 ;  /* 0x0000000603167e23 */ /* 0x002fe4000800000a */
[----:B------:R-:W-:Y:S02]  /*14d0*/  FADD R2, R2, -UR11 ;  /* 0x8000000b02027e21 */ /* 0x000fe40008000000 */
[----:B------:R-:W-:-:S02]  /*14e0*/  FADD R22, R22, -UR10 ;  /* 0x8000000a16167e21 */ /* 0x000fc40008000000 */
[----:B------:R-:W-:Y:S01]  /*14f0*/  FMUL R3, R2, R2 ;  /* 0x0000000202037220 */ /* 0x000fe20000400000 */
[----:B--2---:R-:W-:-:S03]  /*1500*/  FADD R7, R7, -UR7 ;  /* 0x8000000707077e21 */ /* 0x004fc60008000000 */
[----:B------:R-:W-:-:S04]  /*1510*/  FFMA R0, R22, R22, R3 ;  /* 0x0000001616007223 */ /* 0x000fc80000000003 */
[----:B------:R-:W-:-:S04]  /*1520*/  FFMA R3, R7, R7, R0 ;  /* 0x0000000707037223 */ /* 0x000fc80000000000 */
[----:B------:R0:W1:Y:S01]  /*1530*/  MUFU.RSQ R0, R3 ;  /* 0x0000000300007308 */ /* 0x0000620000001400 */
[----:B------:R-:W-:-:S04]  /*1540*/  IADD3 R4, PT, PT, R3, -0xd000000, RZ ;  /* 0xf300000003047810 */ /* 0x000fc80007ffe0ff */
[----:B------:R-:W-:-:S13]  /*1550*/  ISETP.GT.U32.AND P0, PT, R4, 0x727fffff, PT ;  /* 0x727fffff0400780c */ /* 0x000fda0003f04070 */
[----:B01----:R-:W-:Y:S05]  /*1560*/  @!P0 BRA `(.L_x_40) ;  /* 0x0000000000108947 */ /* 0x003fea0003800000 */
[----:B------:R-:W-:-:S07]  /*1570*/  MOV R4, 0x1590 ;  /* 0x0000159000047802 */ /* 0x000fce0000000f00 */
[----:B------:R-:W-:Y:S05]  /*1580*/  CALL.REL.NOINC `($__internal_0_$__cuda_sm20_sqrt_rn_f32_slowpath) ;  /* 0x0000000800447944 */ /* 0x000fea0003c00000 */
[----:B------:R-:W-:Y:S01]  /*1590*/  MOV R8, R11 ;  /* 0x0000000b00087202 */ /* 0x000fe20000000f00 */
[----:B------:R-:W-:Y:S06]  /*15a0*/  BRA `(.L_x_41) ;  /* 0x0000000000107947 */ /* 0x000fec0003800000 */
.L_x_40:
[----:B------:R-:W-:Y:S01]  /*15b0*/  FMUL.FTZ R8, R3, R0 ;  /* 0x0000000003087220 */ /* 0x000fe20000410000 */
[----:B------:R-:W-:-:S03]  /*15c0*/  FMUL.FTZ R0, R0, 0.5 ;  /* 0x3f00000000007820 */ /* 0x000fc60000410000 */
[----:B------:R-:W-:-:S04]  /*15d0*/  FFMA R3, -R8, R8, R3 ;  /* 0x0000000808037223 */ /* 0x000fc80000000103 */
[----:B------:R-:W-:-:S07]  /*15e0*/  FFMA R8, R3, R0, R8 ;  /* 0x0000000003087223 */ /* 0x000fce0000000008 */
.L_x_41:
[----:B------:R-:W-:Y:S05]  /*15f0*/  BSYNC.RECONVERGENT B0 ;  /* 0x0000000000007941 */ /* 0x000fea0003800200 */
.L_x_39:
        /* <DEDUP_REMOVED lines=13> */
.L_x_43:
[----:B------:R-:W-:Y:S05]  /*16d0*/  BSYNC.RECONVERGENT B3 ;  /* 0x0000000000037941 */ /* 0x000fea0003800200 */
.L_x_42:
        /* <DEDUP_REMOVED lines=14> */
.L_x_45:
[----:B------:R-:W-:Y:S05]  /*17c0*/  BSYNC.RECONVERGENT B3 ;  /* 0x0000000000037941 */ /* 0x000fea0003800200 */
.L_x_44:
        /* <DEDUP_REMOVED lines=14> */
.L_x_47:
[----:B------:R-:W-:Y:S05]  /*18b0*/  BSYNC.RECONVERGENT B3 ;  /* 0x0000000000037941 */ /* 0x000fea0003800200 */
.L_x_46:
[----:B------:R-:W0:Y:S08]  /*18c0*/  LDC.64 R8, c[0x0][0x390] ;  /* 0x0000e400ff087b82 */ /* 0x000e300000000a00 */
[----:B------:R-:W1:Y:S01]  /*18d0*/  LDC R4, c[0x0][0x398] ;  /* 0x0000e600ff047b82 */ /* 0x000e620000000800 */
[----:B0-----:R-:W-:-:S04]  /*18e0*/  FMUL R3, R9, R9 ;  /* 0x0000000909037220 */ /* 0x001fc80000400000 */
[----:B------:R-:W-:-:S04]  /*18f0*/  FFMA R3, R8, R8, R3 ;  /* 0x0000000808037223 */ /* 0x000fc80000000003 */
[----:B-1----:R-:W-:-:S04]  /*1900*/  FFMA R3, R4, R4, R3 ;  /* 0x0000000404037223 */ /* 0x002fc80000000003 */
[----:B------:R0:W1:Y:S01]  /*1910*/  MUFU.RSQ R4, R3 ;  /* 0x0000000300047308 */ /* 0x0000620000001400 */
[----:B------:R-:W-:-:S04]  /*1920*/  IADD3 R7, PT, PT, R3, -0xd000000, RZ ;  /* 0xf300000003077810 */ /* 0x000fc80007ffe0ff */
[----:B------:R-:W-:-:S13]  /*1930*/  ISETP.GT.U32.AND P0, PT, R7, 0x727fffff, PT ;  /* 0x727fffff0700780c */ /* 0x000fda0003f04070 */
[----:B01----:R-:W-:Y:S05]  /*1940*/  @!P0 BRA `(.L_x_48) ;  /* 0x0000000000188947 */ /* 0x003fea0003800000 */
[----:B------:R-:W-:Y:S01]  /*1950*/  BSSY.RECONVERGENT B0, `(.L_x_49) ;  /* 0x0000003000007945 */ /* 0x000fe20003800200 */
[----:B------:R-:W-:-:S07]  /*1960*/  MOV R4, 0x1980 ;  /* 0x0000198000047802 */ /* 0x000fce0000000f00 */
[----:B------:R-:W-:Y:S05]  /*1970*/  CALL.REL.NOINC `($__internal_0_$__cuda_sm20_sqrt_rn_f32_slowpath) ;  /* 0x0000000400487944 */ /* 0x000fea0003c00000 */
[----:B------:R-:W-:Y:S05]  /*1980*/  BSYNC.RECONVERGENT B0 ;  /* 0x0000000000007941 */ /* 0x000fea0003800200 */
.L_x_49:
[----:B------:R-:W-:Y:S01]  /*1990*/  MOV R7, R11 ;  /* 0x0000000b00077202 */ /* 0x000fe20000000f00 */
[----:B------:R-:W-:Y:S06]  /*19a0*/  BRA `(.L_x_50) ;  /* 0x0000000000107947 */ /* 0x000fec0003800000 */
.L_x_48:
[----:B------:R-:W-:Y:S01]  /*19b0*/  FMUL.FTZ R8, R3, R4 ;  /* 0x0000000403087220 */ /* 0x000fe20000410000 */
[----:B------:R-:W-:-:S03]  /*19c0*/  FMUL.FTZ R4, R4, 0.5 ;  /* 0x3f00000004047820 */ /* 0x000fc60000410000 */
[----:B------:R-:W-:-:S04]  /*19d0*/  FFMA R3, -R8, R8, R3 ;  /* 0x0000000808037223 */ /* 0x000fc80000000103 */
[----:B------:R-:W-:-:S07]  /*19e0*/  FFMA R7, R3, R4, R8 ;  /* 0x0000000403077223 */ /* 0x000fce0000000008 */
.L_x_50:
[----:B------:R-:W0:Y:S01]  /*19f0*/  LDCU UR6, c[0x0][0x390] ;  /* 0x00007200ff0677ac */ /* 0x000e220008000800 */
[----:B------:R-:W1:Y:S01]  /*1a00*/  MUFU.RCP R8, R7 ;  /* 0x0000000700087308 */ /* 0x000e620000001000 */
[----:B------:R-:W-:Y:S01]  /*1a10*/  BSSY.RECONVERGENT B3, `(.L_x_51) ;  /* 0x000000f000037945 */ /* 0x000fe20003800200 */
[----:B0-----:R-:W-:Y:S01]  /*1a20*/  MOV R10, UR6 ;  /* 0x00000006000a7c02 */ /* 0x001fe20008000f00 */
[----:B-1----:R-:W-:-:S05]  /*1a30*/  FFMA R3, R8, -R7, 1 ;  /* 0x3f80000008037423 */ /* 0x002fca0000000807 */
[----:B------:R-:W0:Y:S01]  /*1a40*/  FCHK P0, R10, R7 ;  /* 0x000000070a007302 */ /* 0x000e220000000000 */
[----:B------:R-:W-:-:S04]  /*1a50*/  FFMA R8, R8, R3, R8 ;  /* 0x0000000308087223 */ /* 0x000fc80000000008 */
[----:B------:R-:W-:-:S04]  /*1a60*/  FFMA R3, R8, UR6, RZ ;  /* 0x0000000608037c23 */ /* 0x000fc800080000ff */
[----:B------:R-:W-:-:S04]  /*1a70*/  FFMA R4, R3, -R7, UR6 ;  /* 0x0000000603047e23 */ /* 0x000fc80008000807 */
[----:B------:R-:W-:Y:S01]  /*1a80*/  FFMA R8, R8, R4, R3 ;  /* 0x0000000408087223 */ /* 0x000fe20000000003 */
[----:B0-----:R-:W-:Y:S06]  /*1a90*/  @!P0 BRA `(.L_x_52) ;  /* 0x0000000000188947 */ /* 0x001fec0003800000 */
[----:B------:R-:W0:Y:S01]  /*1aa0*/  LDCU UR6, c[0x0][0x390] ;  /* 0x00007200ff0677ac */ /* 0x000e220008000800 */
[----:B------:R-:W-:Y:S02]  /*1ab0*/  MOV R21, R7 ;  /* 0x0000000700157202 */ /* 0x000fe40000000f00 */
[----:B------:R-:W-:Y:S02]  /*1ac0*/  MOV R4, 0x1af0 ;  /* 0x00001af000047802 */ /* 0x000fe40000000f00 */
[----:B0-----:R-:W-:-:S07]  /*1ad0*/  MOV R22, UR6 ;  /* 0x0000000600167c02 */ /* 0x001fce0008000f00 */
[----:B------:R-:W-:Y:S05]  /*1ae0*/  CALL.REL.NOINC `($__internal_1_$__cuda_sm3x_div_rn_noftz_f32_slowpath) ;  /* 0x0000000400447944 */ /* 0x000fea0003c00000 */
[----:B------:R-:W-:-:S07]  /*1af0*/  MOV R8, R3 ;  /* 0x0000000300087202 */ /* 0x000fce0000000f00 */
.L_x_52:
[----:B------:R-:W-:Y:S05]  /*1b00*/  BSYNC.RECONVERGENT B3 ;  /* 0x0000000000037941 */ /* 0x000fea0003800200 */
.L_x_51:
        /* <DEDUP_REMOVED lines=17> */
.L_x_54:
[----:B------:R-:W-:Y:S05]  /*1c20*/  BSYNC.RECONVERGENT B3 ;  /* 0x0000000000037941 */ /* 0x000fea0003800200 */
.L_x_53:
        /* <DEDUP_REMOVED lines=16> */
.L_x_56:
[----:B------:R-:W-:Y:S05]  /*1d30*/  BSYNC.RECONVERGENT B3 ;  /* 0x0000000000037941 */ /* 0x000fea0003800200 */
.L_x_55:
[----:B------:R-:W-:-:S04]  /*1d40*/  FMUL R17, R17, R0 ;  /* 0x0000000011117220 */ /* 0x000fc80000400000 */
[----:B------:R-:W-:-:S04]  /*1d50*/  FFMA R8, R8, R19, R17 ;  /* 0x0000001308087223 */ /* 0x000fc80000000011 */
[----:B------:R-:W-:-:S05]  /*1d60*/  FFMA R2, R3, R2, R8 ;  /* 0x0000000203027223 */ /* 0x000fca0000000008 */
[----:B------:R-:W-:-:S05]  /*1d70*/  FMNMX R2, R2, 0.10000000149011611938, !PT ;  /* 0x3dcccccd02027809 */ /* 0x000fca0007800000 */
[C---:B------:R-:W-:Y:S01]  /*1d80*/  FMUL R3, R2.reuse, 255 ;  /* 0x437f000002037820 */ /* 0x040fe20000400000 */
[----:B------:R-:W-:-:S05]  /*1d90*/  FMUL R4, R2, 50 ;  /* 0x4248000002047820 */ /* 0x000fca0000400000 */
[----:B------:R-:W0:Y:S08]  /*1da0*/  F2I.U32.TRUNC.NTZ R3, R3 ;  /* 0x0000000300037305 */ /* 0x000e30000020f000 */
[----:B------:R-:W1:Y:S01]  /*1db0*/  F2I.U32.TRUNC.NTZ R4, R4 ;  /* 0x0000000400047305 */ /* 0x000e62000020f000 */
[----:B0-----:R-:W-:Y:S02]  /*1dc0*/  PRMT R2, R3, 0x7610, R2 ;  /* 0x0000761003027816 */ /* 0x001fe40000000002 */
[----:B-1----:R-:W-:-:S02]  /*1dd0*/  PRMT R7, R4, 0x7610, R7 ;  /* 0x0000761004077816 */ /* 0x002fc40000000007 */
[----:B------:R-:W-:-:S07]  /*1de0*/  PRMT R0, R4, 0x7610, R0 ;  /* 0x0000761004007816 */ /* 0x000fce0000000000 */
.L_x_33:
[----:B------:R-:W-:Y:S05]  /*1df0*/  BSYNC.RECONVERGENT B2 ;  /* 0x0000000000027941 */ /* 0x000fea0003800200 */
.L_x_32:
[----:B------:R-:W0:Y:S01]  /*1e00*/  LDCU UR8, c[0x0][0x388] ;  /* 0x00007100ff0877ac */ /* 0x000e220008000800 */
[----:B------:R-:W1:Y:S01]  /*1e10*/  LDCU.64 UR6, c[0x0][0x380] ;  /* 0x00007000ff0677ac */ /* 0x000e620008000a00 */
[----:B0-----:R-:W-:-:S05]  /*1e20*/  IMAD R5, R5, UR8, R6 ;  /* 0x0000000805057c24 */ /* 0x001fca000f8e0206 */
[----:B------:R-:W-:-:S04]  /*1e30*/  LEA R5, R5, R5, 0x1 ;  /* 0x0000000505057211 */ /* 0x000fc800078e08ff */
[----:B-1----:R-:W-:-:S04]  /*1e40*/  IADD3 R4, P0, PT, R5, UR6, RZ ;  /* 0x0000000605047c10 */ /* 0x002fc8000ff1e0ff */
[----:B------:R-:W-:-:S05]  /*1e50*/  LEA.HI.X.SX32 R5, R5, UR7, 0x1, P0 ;  /* 0x0000000705057c11 */ /* 0x000fca00080f0eff */
[----:B------:R-:W-:Y:S04]  /*1e60*/  STG.E.U8 desc[UR4][R4.64], R2 ;  /* 0x0000000204007986 */ /* 0x000fe8000c101104 */
[----:B------:R-:W-:Y:S04]  /*1e70*/  STG.E.U8 desc[UR4][R4.64+0x1], R7 ;  /* 0x0000010704007986 */ /* 0x000fe8000c101104 */
[----:B------:R-:W-:Y:S01]  /*1e80*/  STG.E.U8 desc[UR4][R4.64+0x2], R0 ;  /* 0x0000020004007986 */ /* 0x000fe2000c101104 */
[----:B------:R-:W-:Y:S05]  /*1e90*/  EXIT ;  /* 0x000000000000794d */ /* 0x000fea0003800000 */
        .weak           $__internal_0_$__cuda_sm20_sqrt_rn_f32_slowpath
        .type           $__internal_0_$__cuda_sm20_sqrt_rn_f32_slowpath,@function
        .size           $__internal_0_$__cuda_sm20_sqrt_rn_f32_slowpath,($__internal_1_$__cuda_sm3x_div_rn_noftz_f32_slowpath - $__internal_0_$__cuda_sm20_sqrt_rn_f32_slowpath)
$__internal_0_$__cuda_sm20_sqrt_rn_f32_slowpath:
[----:B------:R-:W-:-:S13]  /*1ea0*/  LOP3.LUT P0, RZ, R3, 0x7fffffff, RZ, 0xc0, !PT ;  /* 0x7fffffff03ff7812 */ /* 0x000fda000780c0ff */
[----:B------:R-:W-:Y:S01]  /*1eb0*/  @!P0 MOV R11, R3 ;  /* 0x00000003000b8202 */ /* 0x000fe20000000f00 */
[----:B------:R-:W-:Y:S06]  /*1ec0*/  @!P0 BRA `(.L_x_57) ;  /* 0x0000000000408947 */ /* 0x000fec0003800000 */
[----:B------:R-:W-:-:S13]  /*1ed0*/  FSETP.GEU.FTZ.AND P0, PT, R3, RZ, PT ;  /* 0x000000ff0300720b */ /* 0x000fda0003f1e000 */
[----:B------:R-:W-:Y:S01]  /*1ee0*/  @!P0 MOV R11, 0x7fffffff ;  /* 0x7fffffff000b8802 */ /* 0x000fe20000000f00 */
[----:B------:R-:W-:Y:S06]  /*1ef0*/  @!P0 BRA `(.L_x_57) ;  /* 0x0000000000348947 */ /* 0x000fec0003800000 */
[----:B------:R-:W-:-:S13]  /*1f00*/  FSETP.GTU.FTZ.AND P0, PT, |R3|, +INF , PT ;  /* 0x7f8000000300780b */ /* 0x000fda0003f1c200 */
[----:B------:R-:W-:Y:S01]  /*1f10*/  @P0 FADD.FTZ R11, R3, 1 ;  /* 0x3f800000030b0421 */ /* 0x000fe20000010000 */
[----:B------:R-:W-:Y:S06]  /*1f20*/  @P0 BRA `(.L_x_57) ;  /* 0x0000000000280947 */ /* 0x000fec0003800000 */
[----:B------:R-:W-:-:S13]  /*1f30*/  FSETP.NEU.FTZ.AND P0, PT, |R3|, +INF , PT ;  /* 0x7f8000000300780b */ /* 0x000fda0003f1d200 */
[----:B------:R-:W-:-:S04]  /*1f40*/  @P0 FFMA R16, R3, 1.84467440737095516160e+19, RZ ;  /* 0x5f80000003100823 */ /* 0x000fc800000000ff */
[----:B------:R-:W0:Y:S02]  /*1f50*/  @P0 MUFU.RSQ R11, R16 ;  /* 0x00000010000b0308 */ /* 0x000e240000001400 */
[----:B0-----:R-:W-:Y:S01]  /*1f60*/  @P0 FMUL.FTZ R9, R16, R11 ;  /* 0x0000000b10090220 */ /* 0x001fe20000410000 */
[----:B------:R-:W-:Y:S01]  /*1f70*/  @P0 FMUL.FTZ R14, R11, 0.5 ;  /* 0x3f0000000b0e0820 */ /* 0x000fe20000410000 */
[----:B------:R-:W-:Y:S02]  /*1f80*/  @!P0 MOV R11, R3 ;  /* 0x00000003000b8202 */ /* 0x000fe40000000f00 */
[----:B------:R-:W-:-:S04]  /*1f90*/  @P0 FADD.FTZ R12, -R9, -RZ ;  /* 0x800000ff090c0221 */ /* 0x000fc80000010100 */
[----:B------:R-:W-:-:S04]  /*1fa0*/  @P0 FFMA R12, R9, R12, R16 ;  /* 0x0000000c090c0223 */ /* 0x000fc80000000010 */
[----:B------:R-:W-:-:S04]  /*1fb0*/  @P0 FFMA R12, R12, R14, R9 ;  /* 0x0000000e0c0c0223 */ /* 0x000fc80000000009 */
[----:B------:R-:W-:-:S07]  /*1fc0*/  @P0 FMUL.FTZ R11, R12, 2.3283064365386962891e-10 ;  /* 0x2f8000000c0b0820 */ /* 0x000fce0000410000 */
.L_x_57:
[----:B------:R-:W-:Y:S01]  /*1fd0*/  HFMA2 R13, -RZ, RZ, 0, 0 ;  /* 0x00000000ff0d7431 */ /* 0x000fe200000001ff */
[----:B------:R-:W-:-:S04]  /*1fe0*/  MOV R12, R4 ;  /* 0x00000004000c7202 */ /* 0x000fc80000000f00 */
[----:B------:R-:W-:Y:S05]  /*1ff0*/  RET.REL.NODEC R12 `(_Z6renderPhii6float3S0_S0_f) ;  /* 0xffffffe00c007950 */ /* 0x000fea0003c3ffff */
        .weak           $__internal_1_$__cuda_sm3x_div_rn_noftz_f32_slowpath
        .type           $__internal_1_$__cuda_sm3x_div_rn_noftz_f32_slowpath,@function
        .size           $__internal_1_$__cuda_sm3x_div_rn_noftz_f32_slowpath,(.L_x_71 - $__internal_1_$__cuda_sm3x_div_rn_noftz_f32_slowpath)
$__internal_1_$__cuda_sm3x_div_rn_noftz_f32_slowpath:
[----:B------:R-:W-:Y:S01]  /*2000*/  SHF.R.U32.HI R12, RZ, 0x17, R21 ;  /* 0x00000017ff0c7819 */ /* 0x000fe20000011615 */
[----:B------:R-:W-:Y:S01]  /*2010*/  BSSY.RECONVERGENT B0, `(.L_x_58) ;  /* 0x0000065000007945 */ /* 0x000fe20003800200 */
[----:B------:R-:W-:Y:S02]  /*2020*/  SHF.R.U32.HI R9, RZ, 0x17, R22 ;  /* 0x00000017ff097819 */ /* 0x000fe40000011616 */
[----:B------:R-:W-:Y:S02]  /*2030*/  LOP3.LUT R12, R12, 0xff, RZ, 0xc0, !PT ;  /* 0x000000ff0c0c7812 */ /* 0x000fe400078ec0ff */
[----:B------:R-:W-:Y:S02]  /*2040*/  LOP3.LUT R9, R9, 0xff, RZ, 0xc0, !PT ;  /* 0x000000ff09097812 */ /* 0x000fe400078ec0ff */
[----:B------:R-:W-:Y:S02]  /*2050*/  IADD3 R3, PT, PT, R12, -0x1, RZ ;  /* 0xffffffff0c037810 */ /* 0x000fe40007ffe0ff */
[----:B------:R-:W-:-:S02]  /*2060*/  IADD3 R11, PT, PT, R9, -0x1, RZ ;  /* 0xffffffff090b7810 */ /* 0x000fc40007ffe0ff */
[----:B------:R-:W-:Y:S02]  /*2070*/  ISETP.GT.U32.AND P0, PT, R3, 0xfd, PT ;  /* 0x000000fd0300780c */ /* 0x000fe40003f04070 */
[----:B------:R-:W-:Y:S02]  /*2080*/  MOV R3, R21 ;  /* 0x0000001500037202 */ /* 0x000fe40000000f00 */
[----:B------:R-:W-:-:S13]  /*2090*/  ISETP.GT.U32.OR P0, PT, R11, 0xfd, P0 ;  /* 0x000000fd0b00780c */ /* 0x000fda0000704470 */
[----:B------:R-:W-:Y:S01]  /*20a0*/  @!P0 MOV R11, RZ ;  /* 0x000000ff000b8202 */ /* 0x000fe20000000f00 */
[----:B------:R-:W-:Y:S06]  /*20b0*/  @!P0 BRA `(.L_x_59) ;  /* 0x0000000000648947 */ /* 0x000fec0003800000 */
[----:B------:R-:W-:Y:S02]  /*20c0*/  FSETP.GTU.FTZ.AND P0, PT, |R22|, +INF , PT ;  /* 0x7f8000001600780b */ /* 0x000fe40003f1c200 */
[----:B------:R-:W-:-:S04]  /*20d0*/  FSETP.GTU.FTZ.AND P1, PT, |R21|, +INF , PT ;  /* 0x7f8000001500780b */ /* 0x000fc80003f3c200 */
[----:B------:R-:W-:-:S13]  /*20e0*/  PLOP3.LUT P0, PT, P0, P1, PT, 0xf8, 0x8f ;  /* 0x00000000008f781c */ /* 0x000fda0000703f70 */
[----:B------:R-:W-:Y:S05]  /*20f0*/  @P0 BRA `(.L_x_60) ;  /* 0x0000000400540947 */ /* 0x000fea0003800000 */
[----:B------:R-:W-:-:S13]  /*2100*/  LOP3.LUT P0, RZ, R3, 0x7fffffff, R22, 0xc8, !PT ;  /* 0x7fffffff03ff7812 */ /* 0x000fda000780c816 */
[----:B------:R-:W-:Y:S05]  /*2110*/  @!P0 BRA `(.L_x_61) ;  /* 0x0000000400448947 */ /* 0x000fea0003800000 */
[C---:B------:R-:W-:Y:S02]  /*2120*/  FSETP.NEU.FTZ.AND P2, PT, |R22|.reuse, +INF , PT ;  /* 0x7f8000001600780b */ /* 0x040fe40003f5d200 */
[----:B------:R-:W-:Y:S02]  /*2130*/  FSETP.NEU.FTZ.AND P1, PT, |R21|, +INF , PT ;  /* 0x7f8000001500780b */ /* 0x000fe40003f3d200 */
[----:B------:R-:W-:-:S11]  /*2140*/  FSETP.NEU.FTZ.AND P0, PT, |R22|, +INF , PT ;  /* 0x7f8000001600780b */ /* 0x000fd60003f1d200 */
[----:B------:R-:W-:Y:S05]  /*2150*/  @!P1 BRA !P2, `(.L_x_61) ;  /* 0x0000000400349947 */ /* 0x000fea0005000000 */
[----:B------:R-:W-:-:S04]  /*2160*/  LOP3.LUT P2, RZ, R22, 0x7fffffff, RZ, 0xc0, !PT ;  /* 0x7fffffff16ff7812 */ /* 0x000fc8000784c0ff */
[----:B------:R-:W-:-:S13]  /*2170*/  PLOP3.LUT P1, PT, P1, P2, PT, 0x2f, 0xf2 ;  /* 0x0000000000f2781c */ /* 0x000fda0000f24577 */
[----:B------:R-:W-:Y:S05]  /*2180*/  @P1 BRA `(.L_x_62) ;  /* 0x0000000400201947 */ /* 0x000fea0003800000 */
[----:B------:R-:W-:-:S04]  /*2190*/  LOP3.LUT P1, RZ, R3, 0x7fffffff, RZ, 0xc0, !PT ;  /* 0x7fffffff03ff7812 */ /* 0x000fc8000782c0ff */
[----:B------:R-:W-:-:S13]  /*21a0*/  PLOP3.LUT P0, PT, P0, P1, PT, 0x2f, 0xf2 ;  /* 0x0000000000f2781c */ /* 0x000fda0000702577 */
[----:B------:R-:W-:Y:S05]  /*21b0*/  @P0 BRA `(.L_x_63) ;  /* 0x0000000400080947 */ /* 0x000fea0003800000 */
[----:B------:R-:W-:-:S04]  /*21c0*/  IADD3 R11, PT, PT, R9, -0x1, RZ ;  /* 0xffffffff090b7810 */ /* 0x000fc80007ffe0ff */
[----:B------:R-:W-:Y:S02]  /*21d0*/  ISETP.GE.AND P0, PT, R11, RZ, PT ;  /* 0x000000ff0b00720c */ /* 0x000fe40003f06270 */
[----:B------:R-:W-:-:S04]  /*21e0*/  IADD3 R11, PT, PT, R12, -0x1, RZ ;  /* 0xffffffff0c0b7810 */ /* 0x000fc80007ffe0ff */
[----:B------:R-:W-:-:S07]  /*21f0*/  ISETP.GE.AND P1, PT, R11, RZ, PT ;  /* 0x000000ff0b00720c */ /* 0x000fce0003f26270 */
[----:B------:R-:W-:Y:S01]  /*2200*/  @P0 MOV R11, RZ ;  /* 0x000000ff000b0202 */ /* 0x000fe20000000f00 */
[----:B------:R-:W-:Y:S01]  /*2210*/  @!P0 FFMA R22, R22, 1.84467440737095516160e+19, RZ ;  /* 0x5f80000016168823 */ /* 0x000fe200000000ff */
[----:B------:R-:W-:-:S04]  /*2220*/  @!P0 MOV R11, 0xffffffc0 ;  /* 0xffffffc0000b8802 */ /* 0x000fc80000000f00 */
[----:B------:R-:W-:Y:S01]  /*2230*/  @!P1 FFMA R3, R21, 1.84467440737095516160e+19, RZ ;  /* 0x5f80000015039823 */ /* 0x000fe200000000ff */
[----:B------:R-:W-:-:S07]  /*2240*/  @!P1 IADD3 R11, PT, PT, R11, 0x40, RZ ;  /* 0x000000400b0b9810 */ /* 0x000fce0007ffe0ff */
.L_x_59:
[----:B------:R-:W-:Y:S01]  /*2250*/  LEA R14, R12, 0xc0800000, 0x17 ;  /* 0xc08000000c0e7811 */ /* 0x000fe200078eb8ff */
[----:B------:R-:W-:Y:S01]  /*2260*/  BSSY.RECONVERGENT B1, `(.L_x_64) ;  /* 0x0000036000017945 */ /* 0x000fe20003800200 */
[----:B------:R-:W-:Y:S02]  /*2270*/  IADD3 R9, PT, PT, R9, -0x7f, RZ ;  /* 0xffffff8109097810 */ /* 0x000fe40007ffe0ff */
[----:B------:R-:W-:Y:S02]  /*2280*/  IADD3 R23, PT, PT, -R14, R3, RZ ;  /* 0x000000030e177210 */ /* 0x000fe40007ffe1ff */
[C---:B------:R-:W-:Y:S01]  /*2290*/  IADD3 R12, PT, PT, R9.reuse, 0x7f, -R12 ;  /* 0x0000007f090c7810 */ /* 0x040fe20007ffe80c */
[----:B------:R-:W-:Y:S01]  /*22a0*/  IMAD R3, R9, -0x800000, R22 ;  /* 0xff80000009037824 */ /* 0x000fe200078e0216 */
[----:B------:R-:W0:Y:S01]  /*22b0*/  MUFU.RCP R13, R23 ;  /* 0x00000017000d7308 */ /* 0x000e220000001000 */
[----:B------:R-:W-:Y:S01]  /*22c0*/  FADD.FTZ R16, -R23, -RZ ;  /* 0x800000ff17107221 */ /* 0x000fe20000010100 */
[----:B------:R-:W-:-:S03]  /*22d0*/  IADD3 R12, PT, PT, R12, R11, RZ ;  /* 0x0000000b0c0c7210 */ /* 0x000fc60007ffe0ff */
[----:B0-----:R-:W-:-:S04]  /*22e0*/  FFMA R14, R13, R16, 1 ;  /* 0x3f8000000d0e7423 */ /* 0x001fc80000000010 */
[----:B------:R-:W-:-:S04]  /*22f0*/  FFMA R14, R13, R14, R13 ;  /* 0x0000000e0d0e7223 */ /* 0x000fc8000000000d */
[----:B------:R-:W-:-:S04]  /*2300*/  FFMA R13, R3, R14, RZ ;  /* 0x0000000e030d7223 */ /* 0x000fc800000000ff */
[----:B------:R-:W-:-:S04]  /*2310*/  FFMA R15, R16, R13, R3 ;  /* 0x0000000d100f7223 */ /* 0x000fc80000000003 */
[----:B------:R-:W-:-:S04]  /*2320*/  FFMA R15, R14, R15, R13 ;  /* 0x0000000f0e0f7223 */ /* 0x000fc8000000000d */
[----:B------:R-:W-:-:S04]  /*2330*/  FFMA R16, R16, R15, R3 ;  /* 0x0000000f10107223 */ /* 0x000fc80000000003 */
[----:B------:R-:W-:-:S05]  /*2340*/  FFMA R3, R14, R16, R15 ;  /* 0x000000100e037223 */ /* 0x000fca000000000f */
[----:B------:R-:W-:-:S04]  /*2350*/  SHF.R.U32.HI R9, RZ, 0x17, R3 ;  /* 0x00000017ff097819 */ /* 0x000fc80000011603 */
[----:B------:R-:W-:-:S04]  /*2360*/  LOP3.LUT R9, R9, 0xff, RZ, 0xc0, !PT ;  /* 0x000000ff09097812 */ /* 0x000fc800078ec0ff */
[----:B------:R-:W-:-:S04]  /*2370*/  IADD3 R9, PT, PT, R9, R12, RZ ;  /* 0x0000000c09097210 */ /* 0x000fc80007ffe0ff */
[----:B------:R-:W-:-:S04]  /*2380*/  IADD3 R11, PT, PT, R9, -0x1, RZ ;  /* 0xffffffff090b7810 */ /* 0x000fc80007ffe0ff */
[----:B------:R-:W-:-:S13]  /*2390*/  ISETP.GE.U32.AND P0, PT, R11, 0xfe, PT ;  /* 0x000000fe0b00780c */ /* 0x000fda0003f06070 */
[----:B------:R-:W-:Y:S05]  /*23a0*/  @!P0 BRA `(.L_x_65) ;  /* 0x0000000000808947 */ /* 0x000fea0003800000 */
[----:B------:R-:W-:-:S13]  /*23b0*/  ISETP.GT.AND P0, PT, R9, 0xfe, PT ;  /* 0x000000fe0900780c */ /* 0x000fda0003f04270 */
[----:B------:R-:W-:Y:S05]  /*23c0*/  @P0 BRA `(.L_x_66) ;  /* 0x00000000006c0947 */ /* 0x000fea0003800000 */
[----:B------:R-:W-:-:S13]  /*23d0*/  ISETP.GE.AND P0, PT, R9, 0x1, PT ;  /* 0x000000010900780c */ /* 0x000fda0003f06270 */
[----:B------:R-:W-:Y:S05]  /*23e0*/  @P0 BRA `(.L_x_67) ;  /* 0x0000000000740947 */ /* 0x000fea0003800000 */
[----:B------:R-:W-:Y:S02]  /*23f0*/  ISETP.GE.AND P0, PT, R9, -0x18, PT ;  /* 0xffffffe80900780c */ /* 0x000fe40003f06270 */
[----:B------:R-:W-:-:S11]  /*2400*/  LOP3.LUT R3, R3, 0x80000000, RZ, 0xc0, !PT ;  /* 0x8000000003037812 */ /* 0x000fd600078ec0ff */
[----:B------:R-:W-:Y:S05]  /*2410*/  @!P0 BRA `(.L_x_67) ;  /* 0x0000000000688947 */ /* 0x000fea0003800000 */
[CCC-:B------:R-:W-:Y:S01]  /*2420*/  FFMA.RZ R11, R14.reuse, R16.reuse, R15.reuse ;  /* 0x000000100e0b7223 */ /* 0x1c0fe2000000c00f */
[CCC-:B------:R-:W-:Y:S01]  /*2430*/  FFMA.RP R12, R14.reuse, R16.reuse, R15.reuse ;  /* 0x000000100e0c7223 */ /* 0x1c0fe2000000800f */
[----:B------:R-:W-:Y:S01]  /*2440*/  FFMA.RM R15, R14, R16, R15 ;  /* 0x000000100e0f7223 */ /* 0x000fe2000000400f */
[----:B------:R-:W-:Y:S02]  /*2450*/  IADD3 R13, PT, PT, R9, 0x20, RZ ;  /* 0x00000020090d7810 */ /* 0x000fe40007ffe0ff */
[----:B------:R-:W-:Y:S02]  /*2460*/  LOP3.LUT R11, R11, 0x7fffff, RZ, 0xc0, !PT ;  /* 0x007fffff0b0b7812 */ /* 0x000fe400078ec0ff */
[----:B------:R-:W-:Y:S02]  /*2470*/  ISETP.NE.AND P2, PT, R9, RZ, PT ;  /* 0x000000ff0900720c */ /* 0x000fe40003f45270 */
[----:B------:R-:W-:Y:S02]  /*2480*/  LOP3.LUT R14, R11, 0x800000, RZ, 0xfc, !PT ;  /* 0x008000000b0e7812 */ /* 0x000fe400078efcff */
[----:B------:R-:W-:-:S02]  /*2490*/  ISETP.NE.AND P1, PT, R9, RZ, PT ;  /* 0x000000ff0900720c */ /* 0x000fc40003f25270 */
[----:B------:R-:W-:Y:S02]  /*24a0*/  IADD3 R9, PT, PT, -R9, RZ, RZ ;  /* 0x000000ff09097210 */ /* 0x000fe40007ffe1ff */
[----:B------:R-:W-:Y:S02]  /*24b0*/  SHF.L.U32 R13, R14, R13, RZ ;  /* 0x0000000d0e0d7219 */ /* 0x000fe400000006ff */
[----:B------:R-:W-:Y:S02]  /*24c0*/  FSETP.NEU.FTZ.AND P0, PT, R12, R15, PT ;  /* 0x0000000f0c00720b */ /* 0x000fe40003f1d000 */
[----:B------:R-:W-:Y:S02]  /*24d0*/  SEL R9, R9, RZ, P2 ;  /* 0x000000ff09097207 */ /* 0x000fe40001000000 */
[----:B------:R-:W-:Y:S02]  /*24e0*/  ISETP.NE.AND P1, PT, R13, RZ, P1 ;  /* 0x000000ff0d00720c */ /* 0x000fe40000f25270 */
[----:B------:R-:W-:-:S02]  /*24f0*/  SHF.R.U32.HI R14, RZ, R9, R14 ;  /* 0x00000009ff0e7219 */ /* 0x000fc4000001160e */
[----:B------:R-:W-:Y:S02]  /*2500*/  PLOP3.LUT P0, PT, P0, P1, PT, 0xf8, 0x8f ;  /* 0x00000000008f781c */ /* 0x000fe40000703f70 */
[----:B------:R-:W-:Y:S02]  /*2510*/  SHF.R.U32.HI R11, RZ, 0x1, R14 ;  /* 0x00000001ff0b7819 */ /* 0x000fe4000001160e */
[----:B------:R-:W-:-:S04]  /*2520*/  SEL R12, RZ, 0x1, !P0 ;  /* 0x00000001ff0c7807 */ /* 0x000fc80004000000 */
[----:B------:R-:W-:-:S04]  /*2530*/  LOP3.LUT R9, R12, 0x1, R11, 0xf8, !PT ;  /* 0x000000010c097812 */ /* 0x000fc800078ef80b */
[----:B------:R-:W-:-:S04]  /*2540*/  LOP3.LUT R14, R9, R14, RZ, 0xc0, !PT ;  /* 0x0000000e090e7212 */ /* 0x000fc800078ec0ff */
[----:B------:R-:W-:-:S04]  /*2550*/  IADD3 R14, PT, PT, R11, R14, RZ ;  /* 0x0000000e0b0e7210 */ /* 0x000fc80007ffe0ff */
[----:B------:R-:W-:Y:S01]  /*2560*/  LOP3.LUT R3, R14, R3, RZ, 0xfc, !PT ;  /* 0x000000030e037212 */ /* 0x000fe200078efcff */
[----:B------:R-:W-:Y:S06]  /*2570*/  BRA `(.L_x_67) ;  /* 0x0000000000107947 */ /* 0x000fec0003800000 */
.L_x_66:
[----:B------:R-:W-:-:S04]  /*2580*/  LOP3.LUT R3, R3, 0x80000000, RZ, 0xc0, !PT ;  /* 0x8000000003037812 */ /* 0x000fc800078ec0ff */
[----:B------:R-:W-:Y:S01]  /*2590*/  LOP3.LUT R3, R3, 0x7f800000, RZ, 0xfc, !PT ;  /* 0x7f80000003037812 */ /* 0x000fe200078efcff */
[----:B------:R-:W-:Y:S06]  /*25a0*/  BRA `(.L_x_67) ;  /* 0x0000000000047947 */ /* 0x000fec0003800000 */
.L_x_65:
[----:B------:R-:W-:-:S07]  /*25b0*/  LEA R3, R12, R3, 0x17 ;  /* 0x000000030c037211 */ /* 0x000fce00078eb8ff */
.L_x_67:
[----:B------:R-:W-:Y:S05]  /*25c0*/  BSYNC.RECONVERGENT B1 ;  /* 0x0000000000017941 */ /* 0x000fea0003800200 */
.L_x_64:
[----:B------:R-:W-:Y:S05]  /*25d0*/  BRA `(.L_x_68) ;  /* 0x0000000000207947 */ /* 0x000fea0003800000 */
.L_x_63:
[----:B------:R-:W-:-:S04]  /*25e0*/  LOP3.LUT R3, R3, 0x80000000, R22, 0x48, !PT ;  /* 0x8000000003037812 */ /* 0x000fc800078e4816 */
[----:B------:R-:W-:Y:S01]  /*25f0*/  LOP3.LUT R3, R3, 0x7f800000, RZ, 0xfc, !PT ;  /* 0x7f80000003037812 */ /* 0x000fe200078efcff */
[----:B------:R-:W-:Y:S06]  /*2600*/  BRA `(.L_x_68) ;  /* 0x0000000000147947 */ /* 0x000fec0003800000 */
.L_x_62:
[----:B------:R-:W-:Y:S01]  /*2610*/  LOP3.LUT R3, R3, 0x80000000, R22, 0x48, !PT ;  /* 0x8000000003037812 */ /* 0x000fe200078e4816 */
[----:B------:R-:W-:Y:S06]  /*2620*/  BRA `(.L_x_68) ;  /* 0x00000000000c7947 */ /* 0x000fec0003800000 */
.L_x_61:
[----:B------:R-:W0:Y:S01]  /*2630*/  MUFU.RSQ R3, -QNAN ;  /* 0xffc0000000037908 */ /* 0x000e220000001400 */
[----:B------:R-:W-:Y:S05]  /*2640*/  BRA `(.L_x_68) ;  /* 0x0000000000047947 */ /* 0x000fea0003800000 */
.L_x_60:
[----:B------:R-:W-:-:S07]  /*2650*/  FADD.FTZ R3, R22, R21 ;  /* 0x0000001516037221 */ /* 0x000fce0000010000 */
.L_x_68:
[----:B------:R-:W-:Y:S05]  /*2660*/  BSYNC.RECONVERGENT B0 ;  /* 0x0000000000007941 */ /* 0x000fea0003800200 */
.L_x_58:
[----:B------:R-:W-:Y:S01]  /*2670*/  HFMA2 R13, -RZ, RZ, 0, 0 ;  /* 0x00000000ff0d7431 */ /* 0x000fe200000001ff */
[----:B------:R-:W-:-:S04]  /*2680*/  MOV R12, R4 ;  /* 0x00000004000c7202 */ /* 0x000fc80000000f00 */
[----:B0-----:R-:W-:Y:S05]  /*2690*/  RET.REL.NODEC R12 `(_Z6renderPhii6float3S0_S0_f) ;  /* 0xffffffd80c587950 */ /* 0x001fea0003c3ffff */
.L_x_69:
[----:B------:R-:W-:-:S00]  /*26a0*/  BRA `(.L_x_69) ;  /* 0xfffffffc00fc7947 */ /* 0x000fc0000383ffff */
[----:B------:R-:W-:-:S00]  /*26b0*/  NOP ;  /* 0x0000000000007918 */ /* 0x000fc00000000000 */
        /* <DEDUP_REMOVED lines=12> */
.L_x_71:


//--------------------- .nv.shared.reserved.0     --------------------------
	.section	.nv.shared.reserved.0,"aw",@nobits
	.weak		__nv_reservedSMEM_offset_0_alias
	.size		__nv_reservedSMEM_offset_0_alias, 0, 64
	.other		__nv_reservedSMEM_offset_0_alias,@"STO_CUDA_RESERVED_SHARED STV_DEFAULT"
__nv_reservedSMEM_offset_0_alias:
	.zero		0
	.zero		64


//--------------------- .nv.constant0._Z6renderPhii6float3S0_S0_f --------------------------
	.section	.nv.constant0._Z6renderPhii6float3S0_S0_f,"a",@progbits
	.sectionflags	@""
	.align	4
.nv.constant0._Z6renderPhii6float3S0_S0_f:
	.zero		952


//--------------------- SYMBOLS --------------------------

	.type		.nv.reservedSmem.offset0,@object
	.size		.nv.reservedSmem.offset0,0x4
